def gluon_wgmma(
    a_ptr,
    b_ptr,
    c_ptr,
    M,
    N,
    K,
    stride_am,
    stride_bk,
    stride_cm,
    BLOCK_M: gl.constexpr,
    BLOCK_N: gl.constexpr,
    BLOCK_K: gl.constexpr,
    DTYPE: gl.constexpr,
    A_LAYOUT: gl.constexpr,
    B_LAYOUT: gl.constexpr,
    C_LAYOUT: gl.constexpr,
    B_SHAPE: gl.constexpr,
    TRANS_B: gl.constexpr,
    NUM_BUFFERS: gl.constexpr,
    NUM_WARPS: gl.constexpr,
):
    a_desc = tma.make_tensor_descriptor(
        a_ptr, [M, K], [stride_am, 1], [BLOCK_M, BLOCK_K], A_LAYOUT
    )
    b_desc = tma.make_tensor_descriptor(
        b_ptr,
        [N, K] if TRANS_B else [K, N],
        [stride_bk, 1],
        B_SHAPE,
        B_LAYOUT,
    )
    c_desc = tma.make_tensor_descriptor(
        c_ptr, [M, N], [stride_cm, 1], [BLOCK_M, BLOCK_N], C_LAYOUT
    )

    a_bufs = gl.allocate_shared_memory(
        DTYPE, [NUM_BUFFERS, BLOCK_M, BLOCK_K], A_LAYOUT
    )
    b_bufs = gl.allocate_shared_memory(DTYPE, [NUM_BUFFERS] + B_SHAPE, B_LAYOUT)

    pid_m = gl.program_id(0)
    pid_n = gl.program_id(1)
    off_m = pid_m * BLOCK_M
    off_n = pid_n * BLOCK_N

    mma_layout: gl.constexpr = pick_wgmma_layout(DTYPE, BLOCK_M, BLOCK_N, NUM_WARPS)
    acc = warpgroup_mma_init(
        gl.zeros((BLOCK_M, BLOCK_N), dtype=gl.float32, layout=mma_layout)
    )

    bars = gl.allocate_shared_memory(
        gl.int64, [NUM_BUFFERS, 1], mbarrier.MBarrierLayout()
    )
    for i in gl.static_range(NUM_BUFFERS):
        mbarrier.init(bars.index(i), count=1)
    idx = 0
    phase = 0

    for k in range(0, K, BLOCK_K):
        a = a_bufs.index(idx)
        b = b_bufs.index(idx)
        bar = bars.index(idx)
        mbarrier.expect(bar, a_desc.block_type.nbytes + b_desc.block_type.nbytes)
        tma.async_copy_global_to_shared(a_desc, [off_m, k], bar, a)
        tma.async_copy_global_to_shared(
            b_desc, [off_n, k] if TRANS_B else [k, off_n], bar, b
        )
        mbarrier.wait(bar, phase=phase)

        if TRANS_B:
            b = b.permute((1, 0))
        acc = warpgroup_mma_wait(num_outstanding=0, deps=(acc,))
        acc = warpgroup_mma(a, b, acc, is_async=True)

        idx += 1
        if idx == NUM_BUFFERS:
            idx = 0
            phase ^= 1

    acc = warpgroup_mma_wait(num_outstanding=0, deps=(acc,))
    for i in gl.static_range(NUM_BUFFERS):
        mbarrier.invalidate(bars.index(i))

    c_smem = gl.allocate_shared_memory(DTYPE, [BLOCK_M, BLOCK_N], C_LAYOUT)
    c_smem.store(acc.to(DTYPE))
    fence_async_shared()
    tma.async_copy_shared_to_global(c_desc, [off_m, off_n], c_smem)
    tma.store_wait(pendings=0)

# config = {"BLOCK_K": 128, "BLOCK_M": 128, "BLOCK_N": 256, "arch": "sm_90", "dtype": "fp16", "num_buffers": 1, "num_warps": 4, "trans_b": 1}
# arch = sm_90


// ===== COMPILED SASS (sm_90a) =====

	.target	sm_90a

	.elftype	@"ET_EXEC"


//--------------------- .note.nv.tkinfo           --------------------------
	.section	.note.nv.tkinfo,"",@"SHT_NOTE"
	.sectionflags	@"SHF_NOTE_NV_TKINFO"
	.tkinfo
        /*0018*/ 	.word	0x00000002
        /*0030*/ 	.string	""
        /*0030*/ 	.string	"ptxas"
        /*0030*/ 	.string	"Cuda compilation tools, release 13.0, V13.0.88"
        /*0030*/ 	.string	"Build cuda_13.0.r13.0/compiler.36424714_0"
        /*0030*/ 	.string	"-v  -suppress-debug-info  -lineinfo  -arch sm_90a "



//--------------------- .note.nv.cuinfo           --------------------------
	.section	.note.nv.cuinfo,"",@"SHT_NOTE"
	.sectionflags	@"SHF_NOTE_NV_CUINFO"
        /*0018*/ 	.short	0x0002
        /*001a*/ 	.short	0x005a
        /*001c*/ 	.short	0x0082
	.zero		2


//--------------------- .nv.info                  --------------------------
	.section	.nv.info,"",@"SHT_CUDA_INFO"
	.align	4


	//----- nvinfo : EIATTR_REGCOUNT
	.align		4
        /*0000*/ 	.byte	0x04, 0x2f
        /*0002*/ 	.short	(.L_1 - .L_0)
	.align		4
.L_0:
        /*0004*/ 	.word	index@(gluon_wgmma)
        /*0008*/ 	.word	0x000000ff


	//----- nvinfo : EIATTR_FRAME_SIZE
	.align		4
.L_1:
        /*000c*/ 	.byte	0x04, 0x11
        /*000e*/ 	.short	(.L_3 - .L_2)
	.align		4
.L_2:
        /*0010*/ 	.word	index@(gluon_wgmma)
        /*0014*/ 	.word	0x00000280


	//----- nvinfo : EIATTR_MIN_STACK_SIZE
	.align		4
.L_3:
        /*0018*/ 	.byte	0x04, 0x12
        /*001a*/ 	.short	(.L_5 - .L_4)
	.align		4
.L_4:
        /*001c*/ 	.word	index@(gluon_wgmma)
        /*0020*/ 	.word	0x00000280
.L_5:


//--------------------- .nv.compat                --------------------------
	.section	.nv.compat,"",@"SHT_CUDA_COMPAT_INFO"
	.align	4
        /*0000*/ 	.byte	0x02, 0x09, 0x01, 0x00, 0x02, 0x02, 0x04, 0x00, 0x02, 0x05, 0x05, 0x00, 0x03, 0x07, 0x01, 0x01
        /*0010*/ 	.byte	0x02, 0x03, 0x03, 0x00, 0x02, 0x06, 0x01, 0x00, 0x04, 0x0b, 0x08, 0x00, 0x00, 0x00, 0x00, 0x00
        /*0020*/ 	.byte	0x00, 0x00, 0x00, 0x00


//--------------------- .nv.info.gluon_wgmma      --------------------------
	.section	.nv.info.gluon_wgmma,"",@"SHT_CUDA_INFO"
	.sectionflags	@""
	.align	4


	//----- nvinfo : EIATTR_CUDA_API_VERSION
	.align		4
        /*0000*/ 	.byte	0x04, 0x37
        /*0002*/ 	.short	(.L_7 - .L_6)
.L_6:
        /*0004*/ 	.word	0x00000082


	//----- nvinfo : EIATTR_KPARAM_INFO
	.align		4
.L_7:
        /*0008*/ 	.byte	0x04, 0x17
        /*000a*/ 	.short	(.L_9 - .L_8)
.L_8:
        /*000c*/ 	.word	0x00000000
        /*0010*/ 	.short	0x000a
        /*0012*/ 	.short	0x0048
        /*0014*/ 	.byte	0x00, 0xf4, 0x21, 0x00


	//----- nvinfo : EIATTR_KPARAM_INFO
	.align		4
.L_9:
        /*0018*/ 	.byte	0x04, 0x17
        /*001a*/ 	.short	(.L_11 - .L_10)
.L_10:
        /*001c*/ 	.word	0x00000000
        /*0020*/ 	.short	0x0009
        /*0022*/ 	.short	0x0040
        /*0024*/ 	.byte	0x00, 0xf4, 0x21, 0x00


	//----- nvinfo : EIATTR_KPARAM_INFO
	.align		4
.L_11:
        /*0028*/ 	.byte	0x04, 0x17
        /*002a*/ 	.short	(.L_13 - .L_12)
.L_12:
        /*002c*/ 	.word	0x00000000
        /*0030*/ 	.short	0x0008
        /*0032*/ 	.short	0x0038
        /*0034*/ 	.byte	0x00, 0xf0, 0x21, 0x00


	//----- nvinfo : EIATTR_KPARAM_INFO
	.align		4
.L_13:
        /*0038*/ 	.byte	0x04, 0x17
        /*003a*/ 	.short	(.L_15 - .L_14)
.L_14:
        /*003c*/ 	.word	0x00000000
        /*0040*/ 	.short	0x0007
        /*0042*/ 	.short	0x0030
        /*0044*/ 	.byte	0x00, 0xf0, 0x21, 0x00


	//----- nvinfo : EIATTR_KPARAM_INFO
	.align		4
.L_15:
        /*0048*/ 	.byte	0x04, 0x17
        /*004a*/ 	.short	(.L_17 - .L_16)
.L_16:
        /*004c*/ 	.word	0x00000000
        /*0050*/ 	.short	0x0006
        /*0052*/ 	.short	0x0028
        /*0054*/ 	.byte	0x00, 0xf0, 0x21, 0x00


	//----- nvinfo : EIATTR_KPARAM_INFO
	.align		4
.L_17:
        /*0058*/ 	.byte	0x04, 0x17
        /*005a*/ 	.short	(.L_19 - .L_18)
.L_18:
        /*005c*/ 	.word	0x00000000
        /*0060*/ 	.short	0x0005
        /*0062*/ 	.short	0x0020
        /*0064*/ 	.byte	0x00, 0xf0, 0x11, 0x00


	//----- nvinfo : EIATTR_KPARAM_INFO
	.align		4
.L_19:
        /*0068*/ 	.byte	0x04, 0x17
        /*006a*/ 	.short	(.L_21 - .L_20)
.L_20:
        /*006c*/ 	.word	0x00000000
        /*0070*/ 	.short	0x0004
        /*0072*/ 	.short	0x001c
        /*0074*/ 	.byte	0x00, 0xf0, 0x11, 0x00


	//----- nvinfo : EIATTR_KPARAM_INFO
	.align		4
.L_21:
        /*0078*/ 	.byte	0x04, 0x17
        /*007a*/ 	.short	(.L_23 - .L_22)
.L_22:
        /*007c*/ 	.word	0x00000000
        /*0080*/ 	.short	0x0003
        /*0082*/ 	.short	0x0018
        /*0084*/ 	.byte	0x00, 0xf0, 0x11, 0x00


	//----- nvinfo : EIATTR_KPARAM_INFO
	.align		4
.L_23:
        /*0088*/ 	.byte	0x04, 0x17
        /*008a*/ 	.short	(.L_25 - .L_24)
.L_24:
        /*008c*/ 	.word	0x00000000
        /*0090*/ 	.short	0x0002
        /*0092*/ 	.short	0x0010
        /*0094*/ 	.byte	0x00, 0xf4, 0x21, 0x00


	//----- nvinfo : EIATTR_KPARAM_INFO
	.align		4
.L_25:
        /*0098*/ 	.byte	0x04, 0x17
        /*009a*/ 	.short	(.L_27 - .L_26)
.L_26:
        /*009c*/ 	.word	0x00000000
        /*00a0*/ 	.short	0x0001
        /*00a2*/ 	.short	0x0008
        /*00a4*/ 	.byte	0x00, 0xf4, 0x21, 0x00


	//----- nvinfo : EIATTR_KPARAM_INFO
	.align		4
.L_27:
        /*00a8*/ 	.byte	0x04, 0x17
        /*00aa*/ 	.short	(.L_29 - .L_28)
.L_28:
        /*00ac*/ 	.word	0x00000000
        /*00b0*/ 	.short	0x0000
        /*00b2*/ 	.short	0x0000
        /*00b4*/ 	.byte	0x00, 0xf4, 0x21, 0x00


	//----- nvinfo : EIATTR_SPARSE_MMA_MASK
	.align		4
.L_29:
        /*00b8*/ 	.byte	0x03, 0x50
        /*00ba*/ 	.short	0x0000


	//----- nvinfo : EIATTR_MAXREG_COUNT
	.align		4
        /*00bc*/ 	.byte	0x03, 0x1b
        /*00be*/ 	.short	0x00ff


	//----- nvinfo : EIATTR_NUM_BARRIERS
	.align		4
        /*00c0*/ 	.byte	0x02, 0x4c
        /*00c2*/ 	.byte	0x01
	.zero		1


	//----- nvinfo : EIATTR_ANNOTATIONS
	.align		4
        /*00c4*/ 	.byte	0x04, 0x55
        /*00c6*/ 	.short	(.L_31 - .L_30)


	//   ....[0]....
.L_30:
        /*00c8*/ 	.word	0x00000001
        /*00cc*/ 	.byte	0x10, 0x12, 0x00, 0x00, 0x01, 0x00, 0x00, 0x00, 0x50, 0x12, 0x00, 0x00, 0x01, 0x00, 0x00, 0x00
        /* <DEDUP_REMOVED lines=279> */
        /*124c*/ 	.byte	0x40, 0x4b, 0x00, 0x00, 0x01, 0x00, 0x00, 0x00, 0x50, 0x4b, 0x00, 0x00


	//----- nvinfo : EIATTR_MERCURY_ISA_VERSION
	.align		4
.L_31:
        /*1258*/ 	.byte	0x03, 0x5f
        /*125a*/ 	.short	0x0101


	//----- nvinfo : EIATTR_INT_WARP_WIDE_INSTR_OFFSETS
	.align		4
        /*125c*/ 	.byte	0x04, 0x31
        /*125e*/ 	.short	(.L_33 - .L_32)


	//   ....[0]....
.L_32:
        /*1260*/ 	.word	0x00001f40


	//   ....[1]....
        /*1264*/ 	.word	0x00001fd0


	//   ....[2]....
        /*1268*/ 	.word	0x00002f90


	//   ....[3]....
        /*126c*/ 	.word	0x00002fb0


	//   ....[4]....
        /*1270*/ 	.word	0x00003050


	//   ....[5]....
        /*1274*/ 	.word	0x00003070


	//----- nvinfo : EIATTR_COOP_GROUP_MASK_REGIDS
	.align		4
.L_33:
        /*1278*/ 	.byte	0x04, 0x29
        /*127a*/ 	.short	(.L_35 - .L_34)


	//   ....[0]....
.L_34:
        /*127c*/ 	.word	0xffffffff


	//   ....[1]....
        /*1280*/ 	.word	0xffffffff


	//   ....[2]....
        /*1284*/ 	.word	0xffffffff


	//----- nvinfo : EIATTR_COOP_GROUP_INSTR_OFFSETS
	.align		4
.L_35:
        /*1288*/ 	.byte	0x04, 0x28
        /*128a*/ 	.short	(.L_37 - .L_36)


	//   ....[0]....
.L_36:
        /*128c*/ 	.word	0x00000150


	//   ....[1]....
        /*1290*/ 	.word	0x00000750


	//   ....[2]....
        /*1294*/ 	.word	0x00000da0


	//----- nvinfo : EIATTR_MBARRIER_INSTR_OFFSETS
	.align		4
.L_37:
        /*1298*/ 	.byte	0x04, 0x39
        /*129a*/ 	.short	(.L_39 - .L_38)


	//   ....[0]....
.L_38:
        /*129c*/ 	.word	0x00002070
        /*12a0*/ 	.word	0x000000ff
        /*12a4*/ 	.word	0x00018000
        /*12a8*/ 	.short	0x0100
        /*12aa*/ 	.byte	0x3c
	.zero		1


	//   ....[1]....
        /*12ac*/ 	.word	0x00003120
        /*12b0*/ 	.word	0x000000ff
        /*12b4*/ 	.word	0x00018000
        /*12b8*/ 	.short	0x010a
        /*12ba*/ 	.byte	0x3c
	.zero		1


	//   ....[2]....
        /*12bc*/ 	.word	0x000041d0
        /*12c0*/ 	.word	0x000000ff
        /*12c4*/ 	.word	0x00018000
        /*12c8*/ 	.short	0x0108
        /*12ca*/ 	.byte	0x3c
	.zero		1


	//   ....[3]....
        /*12cc*/ 	.word	0x000056a0
        /*12d0*/ 	.word	0x000000ff
        /*12d4*/ 	.word	0x00018000
        /*12d8*/ 	.short	0x010a
        /*12da*/ 	.byte	0x3c
	.zero		1


	//----- nvinfo : EIATTR_NUM_MBARRIERS
	.align		4
.L_39:
        /*12dc*/ 	.byte	0x03, 0x38
        /*12de*/ 	.short	0x0001


	//----- nvinfo : EIATTR_EXIT_INSTR_OFFSETS
	.align		4
        /*12e0*/ 	.byte	0x04, 0x1c
        /*12e2*/ 	.short	(.L_41 - .L_40)


	//   ....[0]....
.L_40:
        /*12e4*/ 	.word	0x00005690


	//----- nvinfo : EIATTR_REQNTID
	.align		4
.L_41:
        /*12e8*/ 	.byte	0x04, 0x10
        /*12ea*/ 	.short	(.L_43 - .L_42)
.L_42:
        /*12ec*/ 	.word	0x00000080
        /*12f0*/ 	.word	0x00000001
        /*12f4*/ 	.word	0x00000001


	//----- nvinfo : EIATTR_CRS_STACK_SIZE
	.align		4
.L_43:
        /*12f8*/ 	.byte	0x04, 0x1e
        /*12fa*/ 	.short	(.L_45 - .L_44)
.L_44:
        /*12fc*/ 	.word	0x00000000


	//----- nvinfo : EIATTR_CBANK_PARAM_SIZE
	.align		4
.L_45:
        /*1300*/ 	.byte	0x03, 0x19
        /*1302*/ 	.short	0x0050


	//----- nvinfo : EIATTR_PARAM_CBANK
	.align		4
        /*1304*/ 	.byte	0x04, 0x0a
        /*1306*/ 	.short	(.L_47 - .L_46)
	.align		4
.L_46:
        /*1308*/ 	.word	index@(.nv.constant0.gluon_wgmma)
        /*130c*/ 	.short	0x0210
        /*130e*/ 	.short	0x0050


	//----- nvinfo : EIATTR_SW_WAR
	.align		4
.L_47:
        /*1310*/ 	.byte	0x04, 0x36
        /*1312*/ 	.short	(.L_49 - .L_48)
.L_48:
        /*1314*/ 	.word	0x00000008
.L_49:


//--------------------- .nv.callgraph             --------------------------
	.section	.nv.callgraph,"",@"SHT_CUDA_CALLGRAPH"
	.align	4
	.sectionentsize	8
	.align		4
        /*0000*/ 	.word	0x00000000
	.align		4
        /*0004*/ 	.word	0xffffffff
	.align		4
        /*0008*/ 	.word	0x00000000
	.align		4
        /*000c*/ 	.word	0xfffffffe
	.align		4
        /*0010*/ 	.word	0x00000000
	.align		4
        /*0014*/ 	.word	0xfffffffd
	.align		4
        /*0018*/ 	.word	0x00000000
	.align		4
        /*001c*/ 	.word	0xfffffffc


//--------------------- .text.gluon_wgmma         --------------------------
	.section	.text.gluon_wgmma,"ax",@progbits
	.align	128
        .global         gluon_wgmma
        .type           gluon_wgmma,@function
        .size           gluon_wgmma,(.L_x_52 - gluon_wgmma)
        .other          gluon_wgmma,@"STO_CUDA_ENTRY STV_DEFAULT"
gluon_wgmma:
.text.gluon_wgmma:
[----:B------:R-:W1:Y:S01]  /*0000*/  LDC R1, c[0x0][0x28] ;  /* 0x00000a00ff017b82 */ /* 0x000e620000000800 */
[----:B------:R-:W2:Y:S07]  /*0010*/  S2R R167, SR_TID.X ;  /* 0x0000000000a77919 */ /* 0x000eae0000002100 */
[----:B------:R-:W3:Y:S01]  /*0020*/  S2UR UR4, SR_CgaCtaId ;  /* 0x00000000000479c3 */ /* 0x000ee20000008800 */
[----:B------:R-:W-:Y:S01]  /*0030*/  UMOV UR60, 0x400 ;  /* 0x00000400003c7882 */ /* 0x000fe20000000000 */
[----:B------:R-:W-:Y:S01]  /*0040*/  ULDC UR6, c[0x0][0xc] ;  /* 0x0000030000067ab9 */ /* 0x000fe20000000800 */
[----:B------:R-:W-:Y:S01]  /*0050*/  BSSY B0, `(.L_x_0) ;  /* 0x0000021000007945 */ /* 0x000fe20003800000 */
[----:B-1----:R-:W-:-:S04]  /*0060*/  VIADD R1, R1, 0xfffffd80 ;  /* 0xfffffd8001017836 */ /* 0x002fc80000000000 */
[----:B------:R-:W1:Y:S08]  /*0070*/  LDC R6, c[0x0][0x228] ;  /* 0x00008a00ff067b82 */ /* 0x000e700000000800 */
[----:B------:R-:W4:Y:S08]  /*0080*/  LDC R14, c[0x0][0x230] ;  /* 0x00008c00ff0e7b82 */ /* 0x000f300000000800 */
[----:B------:R-:W-:Y:S01]  /*0090*/  S2UR UR8, SR_CTAID.Y ;  /* 0x00000000000879c3 */ /* 0x000fe20000002600 */
[----:B---3--:R-:W-:-:S03]  /*00a0*/  ULEA UR60, UR4, UR60, 0x18 ;  /* 0x0000003c043c7291 */ /* 0x008fc6000f8ec03f */
[----:B------:R-:W-:Y:S01]  /*00b0*/  ULDC UR4, c[0x0][0x10] ;  /* 0x0000040000047ab9 */ /* 0x000fe20000000800 */
[----:B--2---:R-:W-:-:S03]  /*00c0*/  LOP3.LUT R8, R167, 0x7f, RZ, 0xc0, !PT ;  /* 0x0000007fa7087812 */ /* 0x004fc600078ec0ff */
[----:B------:R-:W2:Y:S01]  /*00d0*/  S2UR UR5, SR_CTAID.Z ;  /* 0x00000000000579c3 */ /* 0x000ea20000002700 */
[----:B-1----:R-:W-:Y:S01]  /*00e0*/  VIADD R6, R6, 0xffffffff ;  /* 0xffffffff06067836 */ /* 0x002fe20000000000 */
[C---:B------:R-:W-:Y:S02]  /*00f0*/  ISETP.GE.U32.AND P0, PT, R8.reuse, 0x20, PT ;  /* 0x000000200800780c */ /* 0x040fe40003f06070 */
[C---:B------:R-:W-:Y:S02]  /*0100*/  ISETP.NE.U32.AND P1, PT, R8.reuse, RZ, PT ;  /* 0x000000ff0800720c */ /* 0x040fe40003f25070 */
[----:B------:R-:W-:Y:S02]  /*0110*/  LEA R9, R8, UR60, 0x2 ;  /* 0x0000003c08097c11 */ /* 0x000fe4000f8e10ff */
[----:B------:R-:W1:Y:S01]  /*0120*/  S2UR UR7, SR_CTAID.X ;  /* 0x00000000000779c3 */ /* 0x000e620000002500 */
[----:B----4-:R-:W-:-:S06]  /*0130*/  VIADD R12, R14, 0xffffffff ;  /* 0xffffffff0e0c7836 */ /* 0x010fcc0000000000 */
[----:B------:R3:W-:Y:S01]  /*0140*/  @!P0 STS [R9], RZ ;  /* 0x000000ff09008388 */ /* 0x0007e20000000800 */
[----:B------:R-:W-:-:S03]  /*0150*/  NOP ;  /* 0x0000000000007918 */ /* 0x000fc60000000000 */
[----:B------:R3:W-:Y:S01]  /*0160*/  @!P1 STS [UR60+0x24], R6 ;  /* 0x00002406ff009988 */ /* 0x0007e2000800083c */
[----:B--2---:R-:W-:-:S03]  /*0170*/  UIMAD UR4, UR5, UR4, UR8 ;  /* 0x00000004050472a4 */ /* 0x004fc6000f8e0208 */
[----:B------:R3:W-:Y:S01]  /*0180*/  @!P1 STS [UR60+0x20], R12 ;  /* 0x0000200cff009988 */ /* 0x0007e2000800083c */
[----:B------:R-:W-:Y:S01]  /*0190*/  ULDC.64 UR8, c[0x0][0x250] ;  /* 0x0000940000087ab9 */ /* 0x000fe20000000a00 */
[----:B-1----:R-:W-:-:S04]  /*01a0*/  UIMAD UR4, UR4, UR6, UR7 ;  /* 0x00000006040472a4 */ /* 0x002fc8000f8e0207 */
[----:B------:R-:W-:-:S04]  /*01b0*/  UIMAD UR6, UR4, 0x180, URZ ;  /* 0x00000180040678a4 */ /* 0x000fc8000f8e023f */
[----:B------:R-:W-:-:S04]  /*01c0*/  UIADD3 UR4, UP0, UR6, UR8, URZ ;  /* 0x0000000806047290 */ /* 0x000fc8000ff1e03f */
[----:B------:R-:W-:Y:S02]  /*01d0*/  ULEA.HI.X.SX32 UR61, UR6, UR9, 0x1, UP0 ;  /* 0x00000009063d7291 */ /* 0x000fe400080f0e3f */
[----:B------:R-:W-:Y:S01]  /*01e0*/  IMAD.U32 R16, RZ, RZ, UR4 ;  /* 0x00000004ff107e24 */ /* 0x000fe2000f8e00ff */
[----:B---3--:R-:W-:Y:S09]  /*01f0*/  @P1 BRA `(.L_x_1) ;  /* 0x0000000000181947 */ /* 0x008ff20003800000 */
[----:B------:R-:W1:Y:S01]  /*0200*/  LDS R0, [UR60+0x8] ;  /* 0x0000083cff007984 */ /* 0x000e620008000800 */
[----:B------:R-:W2:Y:S01]  /*0210*/  LDC.64 R4, c[0x0][0x210] ;  /* 0x00008400ff047b82 */ /* 0x000ea20000000a00 */
[----:B------:R-:W-:Y:S02]  /*0220*/  IMAD.MOV.U32 R3, RZ, RZ, 0x70 ;  /* 0x00000070ff037424 */ /* 0x000fe400078e00ff */
[----:B--2---:R2:W-:Y:S03]  /*0230*/  STS.64 [UR60], R4 ;  /* 0x00000004ff007988 */ /* 0x0045e60008000a3c */
[----:B-1----:R-:W-:-:S05]  /*0240*/  LOP3.LUT R0, R0, 0x10, R3, 0xd8, !PT ;  /* 0x0000001000007812 */ /* 0x002fca00078ed803 */
[----:B------:R2:W-:Y:S02]  /*0250*/  STS [UR60+0x8], R0 ;  /* 0x00000800ff007988 */ /* 0x0005e4000800083c */
.L_x_1:
[----:B------:R-:W-:Y:S05]  /*0260*/  BSYNC B0 ;  /* 0x0000000000007941 */ /* 0x000fea0003800000 */
.L_x_0:
[----:B------:R-:W-:Y:S04]  /*0270*/  BSSY B0, `(.L_x_2) ;  /* 0x000000a000007945 */ /* 0x000fe80003800000 */
[----:B------:R-:W-:Y:S05]  /*0280*/  @P1 BRA `(.L_x_3) ;  /* 0x0000000000201947 */ /* 0x000fea0003800000 */
[----:B--2---:R-:W1:Y:S01]  /*0290*/  LDS R0, [UR60+0x34] ;  /* 0x0000343cff007984 */ /* 0x004e620008000800 */
[----:B------:R-:W-:Y:S02]  /*02a0*/  IMAD.MOV.U32 R3, RZ, RZ, 0x3f000000 ;  /* 0x3f000000ff037424 */ /* 0x000fe400078e00ff */
[----:B------:R-:W-:Y:S01]  /*02b0*/  @!P1 IMAD.MOV.U32 R2, RZ, RZ, 0x7f ;  /* 0x0000007fff029424 */ /* 0x000fe200078e00ff */
[----:B------:R-:W2:Y:S02]  /*02c0*/  @!P1 LDS R5, [UR60+0x38] ;  /* 0x0000383cff059984 */ /* 0x000ea40008000800 */
[----:B-1----:R-:W-:Y:S02]  /*02d0*/  LOP3.LUT R0, R0, 0xff000000, R3, 0xb8, !PT ;  /* 0xff00000000007812 */ /* 0x002fe400078eb803 */
[----:B--2---:R-:W-:-:S03]  /*02e0*/  @!P1 LOP3.LUT R2, R5, 0xff, R2, 0xb8, !PT ;  /* 0x000000ff05029812 */ /* 0x004fc600078eb802 */
[----:B------:R1:W-:Y:S04]  /*02f0*/  STS [UR60+0x34], R0 ;  /* 0x00003400ff007988 */ /* 0x0003e8000800083c */
[----:B------:R1:W-:Y:S02]  /*0300*/  @!P1 STS [UR60+0x38], R2 ;  /* 0x00003802ff009988 */ /* 0x0003e4000800083c */
.L_x_3:
[----:B------:R-:W-:Y:S05]  /*0310*/  BSYNC B0 ;  /* 0x0000000000007941 */ /* 0x000fea0003800000 */
.L_x_2:
[----:B------:R-:W-:Y:S04]  /*0320*/  BSSY B0, `(.L_x_4) ;  /* 0x000000e000007945 */ /* 0x000fe80003800000 */
[----:B------:R-:W-:Y:S05]  /*0330*/  @P1 BRA `(.L_x_5) ;  /* 0x0000000000301947 */ /* 0x000fea0003800000 */
[----:B-1----:R-:W1:Y:S01]  /*0340*/  LDS R2, [UR60+0x34] ;  /* 0x0000343cff027984 */ /* 0x002e620008000800 */
[----:B------:R-:W3:Y:S03]  /*0350*/  LDC.64 R10, c[0x0][0x238] ;  /* 0x00008e00ff0a7b82 */ /* 0x000ee60000000a00 */
[----:B--2---:R-:W2:Y:S01]  /*0360*/  LDS R0, [UR60+0x1c] ;  /* 0x00001c3cff007984 */ /* 0x004ea20008000800 */
[C---:B---3--:R-:W-:Y:S01]  /*0370*/  SHF.L.U64.HI R4, R10.reuse, 0x1, R11 ;  /* 0x000000010a047819 */ /* 0x048fe2000001020b */
[----:B------:R-:W-:-:S03]  /*0380*/  IMAD.SHL.U32 R3, R10, 0x2, RZ ;  /* 0x000000020a037824 */ /* 0x000fc600078e00ff */
[--C-:B------:R-:W-:Y:S02]  /*0390*/  SHF.R.U32.HI R5, RZ, 0x4, R4.reuse ;  /* 0x00000004ff057819 */ /* 0x100fe40000011604 */
[----:B------:R-:W-:-:S05]  /*03a0*/  SHF.R.U64 R3, R3, 0x4, R4 ;  /* 0x0000000403037819 */ /* 0x000fca0000001204 */
[----:B------:R3:W-:Y:S01]  /*03b0*/  STS [UR60+0xc], R3 ;  /* 0x00000c03ff007988 */ /* 0x0007e2000800083c */
[----:B-1----:R-:W-:Y:S02]  /*03c0*/  LOP3.LUT R2, R2, 0x7, RZ, 0xb8, !PT ;  /* 0x0000000702027812 */ /* 0x002fe400078eb8ff */
[----:B--2---:R-:W-:-:S03]  /*03d0*/  LOP3.LUT R0, R0, 0xf, R5, 0xb8, !PT ;  /* 0x0000000f00007812 */ /* 0x004fc600078eb805 */
[----:B------:R3:W-:Y:S04]  /*03e0*/  STS [UR60+0x34], R2 ;  /* 0x00003402ff007988 */ /* 0x0007e8000800083c */
[----:B------:R3:W-:Y:S02]  /*03f0*/  STS [UR60+0x1c], R0 ;  /* 0x00001c00ff007988 */ /* 0x0007e4000800083c */
.L_x_5:
[----:B------:R-:W-:Y:S05]  /*0400*/  BSYNC B0 ;  /* 0x0000000000007941 */ /* 0x000fea0003800000 */
.L_x_4:
[----:B------:R-:W-:Y:S04]  /*0410*/  BSSY B1, `(.L_x_6) ;  /* 0x000001b000017945 */ /* 0x000fe80003800000 */
[----:B------:R-:W-:Y:S01]  /*0420*/  BSSY B0, `(.L_x_7) ;  /* 0x0000016000007945 */ /* 0x000fe20003800000 */
[----:B---3--:R-:W-:-:S03]  /*0430*/  IMAD.MOV.U32 R3, RZ, RZ, RZ ;  /* 0x000000ffff037224 */ /* 0x008fc600078e00ff */
[----:B------:R-:W-:Y:S05]  /*0440*/  @P1 BRA `(.L_x_8) ;  /* 0x0000000000201947 */ /* 0x000fea0003800000 */
[----:B-12---:R-:W1:Y:S02]  /*0450*/  LDS R0, [UR60+0x34] ;  /* 0x0000343cff007984 */ /* 0x006e640008000800 */
[----:B-1----:R-:W-:-:S05]  /*0460*/  LOP3.LUT R0, R0, 0x38, RZ, 0xb8, !PT ;  /* 0x0000003800007812 */ /* 0x002fca00078eb8ff */
[----:B------:R1:W-:Y:S01]  /*0470*/  STS [UR60+0x34], R0 ;  /* 0x00003400ff007988 */ /* 0x0003e2000800083c */
[----:B------:R-:W-:Y:S05]  /*0480*/  @P1 BRA `(.L_x_9) ;  /* 0x0000000000201947 */ /* 0x000fea0003800000 */
[----:B-1----:R-:W1:Y:S01]  /*0490*/  LDS R0, [UR60+0x8] ;  /* 0x0000083cff007984 */ /* 0x002e620008000800 */
[----:B------:R-:W-:-:S05]  /*04a0*/  IMAD.MOV.U32 R5, RZ, RZ, 0x780 ;  /* 0x00000780ff057424 */ /* 0x000fca00078e00ff */
[----:B-1----:R-:W-:-:S05]  /*04b0*/  LOP3.LUT R0, R0, 0x300, R5, 0xd8, !PT ;  /* 0x0000030000007812 */ /* 0x002fca00078ed805 */
[----:B------:R3:W-:Y:S02]  /*04c0*/  STS [UR60+0x8], R0 ;  /* 0x00000800ff007988 */ /* 0x0007e4000800083c */
.L_x_8:
[----:B------:R-:W-:Y:S05]  /*04d0*/  @P1 BRA `(.L_x_10) ;  /* 0x0000000000281947 */ /* 0x000fea0003800000 */
[----:B-123--:R-:W1:Y:S02]  /*04e0*/  LDS R0, [UR60+0x8] ;  /* 0x0000083cff007984 */ /* 0x00ee640008000800 */
[----:B-1----:R-:W-:-:S05]  /*04f0*/  LOP3.LUT R0, R0, 0x1800, RZ, 0xb8, !PT ;  /* 0x0000180000007812 */ /* 0x002fca00078eb8ff */
[----:B------:R2:W-:Y:S02]  /*0500*/  STS [UR60+0x8], R0 ;  /* 0x00000800ff007988 */ /* 0x0005e4000800083c */
.L_x_9:
[----:B------:R-:W-:Y:S05]  /*0510*/  @P1 BREAK B0 ;  /* 0x0000000000001942 */ /* 0x000fea0003800000 */
[----:B------:R-:W-:Y:S05]  /*0520*/  @P1 BRA `(.L_x_11) ;  /* 0x0000000000241947 */ /* 0x000fea0003800000 */
[----:B------:R-:W3:Y:S01]  /*0530*/  LDS R5, [UR60+0x8] ;  /* 0x0000083cff057984 */ /* 0x000ee20008000800 */
[----:B-12---:R-:W-:-:S05]  /*0540*/  IMAD.MOV.U32 R0, RZ, RZ, 0x6000 ;  /* 0x00006000ff007424 */ /* 0x006fca00078e00ff */
[----:B---3--:R-:W-:-:S04]  /*0550*/  LOP3.LUT R0, R5, 0x6000, R0, 0xd8, !PT ;  /* 0x0000600005007812 */ /* 0x008fc800078ed800 */
[----:B------:R-:W-:-:S05]  /*0560*/  LOP3.LUT R0, R0, 0x400000, RZ, 0xb8, !PT ;  /* 0x0040000000007812 */ /* 0x000fca00078eb8ff */
[----:B------:R4:W-:Y:S02]  /*0570*/  STS [UR60+0x8], R0 ;  /* 0x00000800ff007988 */ /* 0x0009e4000800083c */
.L_x_10:
[----:B------:R-:W-:Y:S05]  /*0580*/  BSYNC B0 ;  /* 0x0000000000007941 */ /* 0x000fea0003800000 */
.L_x_7:
[----:B-1234-:R-:W1:Y:S02]  /*0590*/  @!P1 LDS R0, [UR60+0x8] ;  /* 0x0000083cff009984 */ /* 0x01ee640008000800 */
[----:B-1----:R-:W-:-:S05]  /*05a0*/  @!P1 LOP3.LUT R0, R0, 0x8000, RZ, 0xb8, !PT ;  /* 0x0000800000009812 */ /* 0x002fca00078eb8ff */
[----:B------:R3:W-:Y:S02]  /*05b0*/  @!P1 STS [UR60+0x8], R0 ;  /* 0x00000800ff009988 */ /* 0x0007e4000800083c */
.L_x_11:
[----:B------:R-:W-:Y:S05]  /*05c0*/  BSYNC B1 ;  /* 0x0000000000017941 */ /* 0x000fea0003800000 */
.L_x_6:
[----:B------:R-:W-:Y:S05]  /*05d0*/  WARPSYNC.ALL ;  /* 0x0000000000007948 */ /* 0x000fea0003800000 */
[----:B------:R-:W-:Y:S05]  /*05e0*/  @P0 BRA `(.L_x_12) ;  /* 0x0000000000340947 */ /* 0x000fea0003800000 */
[----:B-123--:R-:W1:Y:S01]  /*05f0*/  S2R R0, SR_LANEID ;  /* 0x0000000000007919 */ /* 0x00ee620000000000 */
[----:B------:R-:W-:Y:S01]  /*0600*/  R2UR UR4, R16 ;  /* 0x00000000100472ca */ /* 0x000fe200000e0000 */
[----:B-1----:R-:W-:-:S05]  /*0610*/  IMAD.SHL.U32 R0, R0, 0x4, RZ ;  /* 0x0000000400007824 */ /* 0x002fca00078e00ff */
[----:B------:R-:W1:Y:S07]  /*0620*/  LDS R7, [R0+UR60] ;  /* 0x0000003c00077984 */ /* 0x000e6e0008000800 */
[----:B------:R-:W-:Y:S01]  /*0630*/  IADD3 R4, P2, R0, UR4, RZ ;  /* 0x0000000400047c10 */ /* 0x000fe2000ff5e0ff */
[----:B------:R-:W-:Y:S05]  /*0640*/  WARPSYNC.ALL ;  /* 0x0000000000007948 */ /* 0x000fea0003800000 */
[----:B------:R-:W-:Y:S01]  /*0650*/  R2UR UR4, R16 ;  /* 0x00000000100472ca */ /* 0x000fe200000e0000 */
[----:B------:R-:W-:Y:S01]  /*0660*/  IMAD.X R5, RZ, RZ, UR61, P2 ;  /* 0x0000003dff057e24 */ /* 0x000fe200090e06ff */
[----:B------:R-:W-:-:S04]  /*0670*/  UMOV UR5, UR61 ;  /* 0x0000003d00057c82 */ /* 0x000fc80008000000 */
[----:B-1----:R4:W5:Y:S01]  /*0680*/  ATOMG.E.EXCH.STRONG.GPU PT, RZ, [R4], R7 ;  /* 0x0000000704ff73a8 */ /* 0x00296200041ee100 */
[----:B------:R-:W-:-:S06]  /*0690*/  DEPBAR {5,4,3,2,1,0} ;  /* 0x0000003f0000791a */ /* 0x000fcc0000000000 */
[----:B------:R4:W-:Y:S01]  /*06a0*/  UTMACCTL.IV [UR4] ;  /* 0x00000000040079b9 */ /* 0x0009e20008000000 */
[----:B------:R-:W-:Y:S01]  /*06b0*/  NOP ;  /* 0x0000000000007918 */ /* 0x000fe20000000000 */
.L_x_12:
[----:B------:R-:W-:Y:S05]  /*06c0*/  @P0 BRA `(.L_x_13) ;  /* 0x00000000000c0947 */ /* 0x000fea0003800000 */
[----:B------:R0:W-:Y:S01]  /*06d0*/  UTMACMDFLUSH ;  /* 0x00000000000079b7 */ /* 0x0001e20000000000 */
[----:B------:R-:W-:Y:S05]  /*06e0*/  @P0 BRA `(.L_x_13) ;  /* 0x0000000000040947 */ /* 0x000fea0003800000 */
[----:B------:R-:W-:-:S04]  /*06f0*/  DEPBAR.LE SB0, 0x0 ;  /* 0x000080000000791a */ /* 0x000fc80000000000 */
.L_x_13:
[----:B------:R-:W-:Y:S05]  /*0700*/  WARPSYNC.ALL ;  /* 0x0000000000007948 */ /* 0x000fea0003800000 */
[----:B-----5:R-:W-:Y:S06]  /*0710*/  BAR.SYNC.DEFER_BLOCKING 0x0 ;  /* 0x0000000000007b1d */ /* 0x020fec0000010000 */
[----:B------:R-:W-:Y:S02]  /*0720*/  BSSY B1, `(.L_x_14) ;  /* 0x000000b000017945 */ /* 0x000fe40003800000 */
[----:B------:R-:W-:Y:S06]  /*0730*/  BAR.SYNC.DEFER_BLOCKING 0x0 ;  /* 0x0000000000007b1d */ /* 0x000fec0000010000 */
[----:B------:R1:W-:Y:S01]  /*0740*/  @!P0 STS [R9], RZ ;  /* 0x000000ff09008388 */ /* 0x0003e20000000800 */
[----:B------:R-:W-:Y:S01]  /*0750*/  NOP ;  /* 0x0000000000007918 */ /* 0x000fe20000000000 */
[----:B------:R-:W-:Y:S05]  /*0760*/  @P1 BRA `(.L_x_15) ;  /* 0x0000000000181947 */ /* 0x000fea0003800000 */
[----:B-123--:R-:W1:Y:S01]  /*0770*/  LDS R0, [UR60+0x8] ;  /* 0x0000083cff007984 */ /* 0x00ee620008000800 */
[----:B------:R-:W2:Y:S01]  /*0780*/  LDC.64 R10, c[0x0][0x218] ;  /* 0x00008600ff0a7b82 */ /* 0x000ea20000000a00 */
[----:B----4-:R-:W-:Y:S02]  /*0790*/  IMAD.MOV.U32 R5, RZ, RZ, 0x70 ;  /* 0x00000070ff057424 */ /* 0x010fe400078e00ff */
[----:B--2---:R2:W-:Y:S03]  /*07a0*/  STS.64 [UR60], R10 ;  /* 0x0000000aff007988 */ /* 0x0045e60008000a3c */
[----:B-1----:R-:W-:-:S05]  /*07b0*/  LOP3.LUT R0, R0, 0x10, R5, 0xd8, !PT ;  /* 0x0000001000007812 */ /* 0x002fca00078ed805 */
[----:B------:R2:W-:Y:S02]  /*07c0*/  STS [UR60+0x8], R0 ;  /* 0x00000800ff007988 */ /* 0x0005e4000800083c */
.L_x_15:
[----:B----4-:R-:W-:Y:S05]  /*07d0*/  BSYNC B1 ;  /* 0x0000000000017941 */ /* 0x010fea0003800000 */
.L_x_14:
[----:B------:R-:W-:Y:S04]  /*07e0*/  BSSY B2, `(.L_x_16) ;  /* 0x000000f000027945 */ /* 0x000fe80003800000 */
[----:B------:R-:W-:Y:S04]  /*07f0*/  BSSY B1, `(.L_x_17) ;  /* 0x000000c000017945 */ /* 0x000fe80003800000 */
[----:B------:R-:W-:Y:S05]  /*0800*/  @P1 BRA `(.L_x_18) ;  /* 0x0000000000281947 */ /* 0x000fea0003800000 */
[----:B-123--:R-:W1:Y:S01]  /*0810*/  LDS R0, [UR60+0x34] ;  /* 0x0000343cff007984 */ /* 0x00ee620008000800 */
[----:B------:R-:W-:Y:S01]  /*0820*/  IMAD.MOV.U32 R5, RZ, RZ, 0x3f000000 ;  /* 0x3f000000ff057424 */ /* 0x000fe200078e00ff */
[----:B------:R-:W-:Y:S05]  /*0830*/  @P1 BREAK B1 ;  /* 0x0000000000011942 */ /* 0x000fea0003800000 */
[----:B-1----:R-:W-:-:S05]  /*0840*/  LOP3.LUT R0, R0, 0xff000000, R5, 0xb8, !PT ;  /* 0xff00000000007812 */ /* 0x002fca00078eb805 */
[----:B------:R1:W-:Y:S01]  /*0850*/  STS [UR60+0x34], R0 ;  /* 0x00003400ff007988 */ /* 0x0003e2000800083c */
[----:B------:R-:W-:Y:S05]  /*0860*/  @P1 BRA `(.L_x_19) ;  /* 0x0000000000181947 */ /* 0x000fea0003800000 */
[----:B------:R-:W2:Y:S01]  /*0870*/  LDS R5, [UR60+0x38] ;  /* 0x0000383cff057984 */ /* 0x000ea20008000800 */
[----:B-1----:R-:W-:-:S05]  /*0880*/  IMAD.MOV.U32 R0, RZ, RZ, 0xff ;  /* 0x000000ffff007424 */ /* 0x002fca00078e00ff */
[----:B--2---:R-:W-:-:S05]  /*0890*/  LOP3.LUT R0, R5, 0xff, R0, 0xb8, !PT ;  /* 0x000000ff05007812 */ /* 0x004fca00078eb800 */
[----:B------:R4:W-:Y:S02]  /*08a0*/  STS [UR60+0x38], R0 ;  /* 0x00003800ff007988 */ /* 0x0009e4000800083c */
.L_x_18:
[----:B------:R-:W-:Y:S05]  /*08b0*/  BSYNC B1 ;  /* 0x0000000000017941 */ /* 0x000fea0003800000 */
.L_x_17:
[----:B------:R1:W-:Y:S02]  /*08c0*/  @!P1 STS [UR60+0x20], R12 ;  /* 0x0000200cff009988 */ /* 0x0003e4000800083c */
.L_x_19:
[----:B------:R-:W-:Y:S05]  /*08d0*/  BSYNC B2 ;  /* 0x0000000000027941 */ /* 0x000fea0003800000 */
.L_x_16:
[----:B------:R-:W-:Y:S05]  /*08e0*/  WARPSYNC.ALL ;  /* 0x0000000000007948 */ /* 0x000fea0003800000 */
[----:B-1234-:R-:W1:Y:S01]  /*08f0*/  LDC R0, c[0x0][0x22c] ;  /* 0x00008b00ff007b82 */ /* 0x01ee620000000800 */
[----:B------:R-:W-:Y:S01]  /*0900*/  BSSY B2, `(.L_x_20) ;  /* 0x0000010000027945 */ /* 0x000fe20003800000 */
[----:B-1----:R-:W-:-:S05]  /*0910*/  VIADD R0, R0, 0xffffffff ;  /* 0xffffffff00007836 */ /* 0x002fca0000000000 */
[----:B------:R1:W-:Y:S01]  /*0920*/  @!P1 STS [UR60+0x24], R0 ;  /* 0x00002400ff009988 */ /* 0x0003e2000800083c */
[----:B------:R-:W-:Y:S05]  /*0930*/  @P1 BRA `(.L_x_21) ;  /* 0x0000000000301947 */ /* 0x000fea0003800000 */
[----:B------:R-:W2:Y:S01]  /*0940*/  LDS R4, [UR60+0x34] ;  /* 0x0000343cff047984 */ /* 0x000ea20008000800 */
[----:B------:R-:W3:Y:S03]  /*0950*/  LDC.64 R12, c[0x0][0x240] ;  /* 0x00009000ff0c7b82 */ /* 0x000ee60000000a00 */
[----:B------:R-:W4:Y:S01]  /*0960*/  LDS R2, [UR60+0x1c] ;  /* 0x00001c3cff027984 */ /* 0x000f220008000800 */
[C---:B---3--:R-:W-:Y:S01]  /*0970*/  SHF.L.U64.HI R10, R12.reuse, 0x1, R13 ;  /* 0x000000010c0a7819 */ /* 0x048fe2000001020d */
[----:B------:R-:W-:-:S03]  /*0980*/  IMAD.SHL.U32 R5, R12, 0x2, RZ ;  /* 0x000000020c057824 */ /* 0x000fc600078e00ff */
[--C-:B------:R-:W-:Y:S02]  /*0990*/  SHF.R.U32.HI R7, RZ, 0x4, R10.reuse ;  /* 0x00000004ff077819 */ /* 0x100fe4000001160a */
[----:B------:R-:W-:-:S05]  /*09a0*/  SHF.R.U64 R5, R5, 0x4, R10 ;  /* 0x0000000405057819 */ /* 0x000fca000000120a */
[----:B------:R3:W-:Y:S01]  /*09b0*/  STS [UR60+0xc], R5 ;  /* 0x00000c05ff007988 */ /* 0x0007e2000800083c */
[----:B--2---:R-:W-:Y:S02]  /*09c0*/  LOP3.LUT R4, R4, 0x7, RZ, 0xb8, !PT ;  /* 0x0000000704047812 */ /* 0x004fe400078eb8ff */
[----:B----4-:R-:W-:-:S03]  /*09d0*/  LOP3.LUT R2, R2, 0xf, R7, 0xb8, !PT ;  /* 0x0000000f02027812 */ /* 0x010fc600078eb807 */
[----:B------:R3:W-:Y:S04]  /*09e0*/  STS [UR60+0x34], R4 ;  /* 0x00003404ff007988 */ /* 0x0007e8000800083c */
[----:B------:R3:W-:Y:S02]  /*09f0*/  STS [UR60+0x1c], R2 ;  /* 0x00001c02ff007988 */ /* 0x0007e4000800083c */
.L_x_21:
[----:B------:R-:W-:Y:S05]  /*0a00*/  BSYNC B2 ;  /* 0x0000000000027941 */ /* 0x000fea0003800000 */
.L_x_20:
[----:B------:R-:W-:Y:S04]  /*0a10*/  BSSY B3, `(.L_x_22) ;  /* 0x000001a000037945 */ /* 0x000fe80003800000 */
[----:B------:R-:W-:Y:S04]  /*0a20*/  BSSY B2, `(.L_x_23) ;  /* 0x0000015000027945 */ /* 0x000fe80003800000 */
[----:B------:R-:W-:Y:S05]  /*0a30*/  @P1 BRA `(.L_x_24) ;  /* 0x0000000000201947 */ /* 0x000fea0003800000 */
[----:B---3--:R-:W2:Y:S02]  /*0a40*/  LDS R2, [UR60+0x34] ;  /* 0x0000343cff027984 */ /* 0x008ea40008000800 */
[----:B--2---:R-:W-:-:S05]  /*0a50*/  LOP3.LUT R2, R2, 0x38, RZ, 0xb8, !PT ;  /* 0x0000003802027812 */ /* 0x004fca00078eb8ff */
[----:B------:R2:W-:Y:S01]  /*0a60*/  STS [UR60+0x34], R2 ;  /* 0x00003402ff007988 */ /* 0x0005e2000800083c */
[----:B------:R-:W-:Y:S05]  /*0a70*/  @P1 BRA `(.L_x_25) ;  /* 0x0000000000201947 */ /* 0x000fea0003800000 */
[----:B--2---:R-:W2:Y:S01]  /*0a80*/  LDS R2, [UR60+0x8] ;  /* 0x0000083cff027984 */ /* 0x004ea20008000800 */
[----:B------:R-:W-:-:S05]  /*0a90*/  IMAD.MOV.U32 R5, RZ, RZ, 0x780 ;  /* 0x00000780ff057424 */ /* 0x000fca00078e00ff */
[----:B--2---:R-:W-:-:S05]  /*0aa0*/  LOP3.LUT R2, R2, 0x300, R5, 0xd8, !PT ;  /* 0x0000030002027812 */ /* 0x004fca00078ed805 */
[----:B------:R2:W-:Y:S02]  /*0ab0*/  STS [UR60+0x8], R2 ;  /* 0x00000802ff007988 */ /* 0x0005e4000800083c */
.L_x_24:
[----:B------:R-:W-:Y:S05]  /*0ac0*/  @P1 BRA `(.L_x_26) ;  /* 0x0000000000281947 */ /* 0x000fea0003800000 */
[----:B--23--:R-:W2:Y:S02]  /*0ad0*/  LDS R2, [UR60+0x8] ;  /* 0x0000083cff027984 */ /* 0x00cea40008000800 */
[----:B--2---:R-:W-:-:S05]  /*0ae0*/  LOP3.LUT R2, R2, 0x1800, RZ, 0xb8, !PT ;  /* 0x0000180002027812 */ /* 0x004fca00078eb8ff */
[----:B------:R3:W-:Y:S02]  /*0af0*/  STS [UR60+0x8], R2 ;  /* 0x00000802ff007988 */ /* 0x0007e4000800083c */
.L_x_25:
[----:B------:R-:W-:Y:S05]  /*0b00*/  @P1 BREAK B2 ;  /* 0x0000000000021942 */ /* 0x000fea0003800000 */
[----:B------:R-:W-:Y:S05]  /*0b10*/  @P1 BRA `(.L_x_27) ;  /* 0x0000000000241947 */ /* 0x000fea0003800000 */
[----:B--23--:R-:W2:Y:S01]  /*0b20*/  LDS R2, [UR60+0x8] ;  /* 0x0000083cff027984 */ /* 0x00cea20008000800 */
[----:B------:R-:W-:-:S05]  /*0b30*/  IMAD.MOV.U32 R5, RZ, RZ, 0x6000 ;  /* 0x00006000ff057424 */ /* 0x000fca00078e00ff */
[----:B--2---:R-:W-:-:S04]  /*0b40*/  LOP3.LUT R2, R2, 0x6000, R5, 0xd8, !PT ;  /* 0x0000600002027812 */ /* 0x004fc800078ed805 */
[----:B------:R-:W-:-:S05]  /*0b50*/  LOP3.LUT R2, R2, 0x400000, RZ, 0xb8, !PT ;  /* 0x0040000002027812 */ /* 0x000fca00078eb8ff */
[----:B------:R4:W-:Y:S02]  /*0b60*/  STS [UR60+0x8], R2 ;  /* 0x00000802ff007988 */ /* 0x0009e4000800083c */
.L_x_26:
[----:B------:R-:W-:Y:S05]  /*0b70*/  BSYNC B2 ;  /* 0x0000000000027941 */ /* 0x000fea0003800000 */
.L_x_23:
[----:B--234-:R-:W2:Y:S02]  /*0b80*/  @!P1 LDS R2, [UR60+0x8] ;  /* 0x0000083cff029984 */ /* 0x01cea40008000800 */
[----:B--2---:R-:W-:-:S05]  /*0b90*/  @!P1 LOP3.LUT R2, R2, 0x8000, RZ, 0xb8, !PT ;  /* 0x0000800002029812 */ /* 0x004fca00078eb8ff */
[----:B------:R4:W-:Y:S02]  /*0ba0*/  @!P1 STS [UR60+0x8], R2 ;  /* 0x00000802ff009988 */ /* 0x0009e4000800083c */
.L_x_27:
[----:B------:R-:W-:Y:S05]  /*0bb0*/  BSYNC B3 ;  /* 0x0000000000037941 */ /* 0x000fea0003800000 */
.L_x_22:
[----:B------:R-:W-:Y:S05]  /*0bc0*/  WARPSYNC.ALL ;  /* 0x0000000000007948 */ /* 0x000fea0003800000 */
[----:B------:R-:W-:-:S04]  /*0bd0*/  UIADD3 UR4, UR6, 0x80, URZ ;  /* 0x0000008006047890 */ /* 0x000fc8000fffe03f */
[----:B------:R-:W-:-:S04]  /*0be0*/  UIADD3 UR5, UP0, UR4, UR8, URZ ;  /* 0x0000000804057290 */ /* 0x000fc8000ff1e03f */
[----:B------:R-:W-:Y:S02]  /*0bf0*/  ULEA.HI.X.SX32 UR4, UR4, UR9, 0x1, UP0 ;  /* 0x0000000904047291 */ /* 0x000fe400080f0e3f */
[----:B------:R-:W-:-:S04]  /*0c00*/  IMAD.U32 R18, RZ, RZ, UR5 ;  /* 0x00000005ff127e24 */ /* 0x000fc8000f8e00ff */
[----:B------:R-:W-:Y:S01]  /*0c10*/  IMAD.U32 R17, RZ, RZ, UR4 ;  /* 0x00000004ff117e24 */ /* 0x000fe2000f8e00ff */
[----:B------:R-:W-:Y:S06]  /*0c20*/  @P0 BRA `(.L_x_28) ;  /* 0x0000000000380947 */ /* 0x000fec0003800000 */
[----:B--234-:R-:W2:Y:S01]  /*0c30*/  S2R R2, SR_LANEID ;  /* 0x0000000000027919 */ /* 0x01cea20000000000 */
[----:B------:R-:W-:Y:S02]  /*0c40*/  R2UR UR5, R18 ;  /* 0x00000000120572ca */ /* 0x000fe400000e0000 */
[----:B------:R-:W-:Y:S01]  /*0c50*/  R2UR UR4, R17 ;  /* 0x00000000110472ca */ /* 0x000fe200000e0000 */
[----:B--2---:R-:W-:-:S05]  /*0c60*/  IMAD.SHL.U32 R2, R2, 0x4, RZ ;  /* 0x0000000402027824 */ /* 0x004fca00078e00ff */
[----:B------:R-:W2:Y:S05]  /*0c70*/  LDS R7, [R2+UR60] ;  /* 0x0000003c02077984 */ /* 0x000eaa0008000800 */
[----:B------:R-:W-:-:S05]  /*0c80*/  IADD3 R4, P2, R2, UR5, RZ ;  /* 0x0000000502047c10 */ /* 0x000fca000ff5e0ff */
[----:B------:R-:W-:Y:S01]  /*0c90*/  IMAD.X R5, RZ, RZ, UR4, P2 ;  /* 0x00000004ff057e24 */ /* 0x000fe200090e06ff */
[----:B------:R-:W-:Y:S05]  /*0ca0*/  WARPSYNC.ALL ;  /* 0x0000000000007948 */ /* 0x000fea0003800000 */
[----:B------:R-:W-:Y:S02]  /*0cb0*/  R2UR UR5, R17 ;  /* 0x00000000110572ca */ /* 0x000fe400000e0000 */
[----:B------:R-:W-:Y:S01]  /*0cc0*/  R2UR UR4, R18 ;  /* 0x00000000120472ca */ /* 0x000fe200000e0000 */
[----:B--2---:R2:W5:Y:S01]  /*0cd0*/  ATOMG.E.EXCH.STRONG.GPU PT, RZ, [R4], R7 ;  /* 0x0000000704ff73a8 */ /* 0x00456200041ee100 */
[----:B------:R-:W-:-:S11]  /*0ce0*/  DEPBAR {5,4,3,2,1,0} ;  /* 0x0000003f0000791a */ /* 0x000fd60000000000 */
[----:B------:R2:W-:Y:S01]  /*0cf0*/  UTMACCTL.IV [UR4] ;  /* 0x00000000040079b9 */ /* 0x0005e20008000000 */
[----:B------:R-:W-:Y:S01]  /*0d00*/  NOP ;  /* 0x0000000000007918 */ /* 0x000fe20000000000 */
.L_x_28:
[----:B------:R-:W-:Y:S05]  /*0d10*/  @P0 BRA `(.L_x_29) ;  /* 0x00000000000c0947 */ /* 0x000fea0003800000 */
[----:B------:R0:W-:Y:S01]  /*0d20*/  UTMACMDFLUSH ;  /* 0x00000000000079b7 */ /* 0x0001e20000000000 */
[----:B------:R-:W-:Y:S05]  /*0d30*/  @P0 BRA `(.L_x_29) ;  /* 0x0000000000040947 */ /* 0x000fea0003800000 */
[----:B------:R-:W-:-:S04]  /*0d40*/  DEPBAR.LE SB0, 0x0 ;  /* 0x000080000000791a */ /* 0x000fc80000000000 */
.L_x_29:
[----:B------:R-:W-:Y:S05]  /*0d50*/  WARPSYNC.ALL ;  /* 0x0000000000007948 */ /* 0x000fea0003800000 */
[----:B-----5:R-:W-:Y:S06]  /*0d60*/  BAR.SYNC.DEFER_BLOCKING 0x0 ;  /* 0x0000000000007b1d */ /* 0x020fec0000010000 */
[----:B------:R-:W-:Y:S02]  /*0d70*/  BSSY B3, `(.L_x_30) ;  /* 0x000000b000037945 */ /* 0x000fe40003800000 */
[----:B------:R-:W-:Y:S06]  /*0d80*/  BAR.SYNC.DEFER_BLOCKING 0x0 ;  /* 0x0000000000007b1d */ /* 0x000fec0000010000 */
[----:B------:R1:W-:Y:S01]  /*0d90*/  @!P0 STS [R9], RZ ;  /* 0x000000ff09008388 */ /* 0x0003e20000000800 */
[----:B------:R-:W-:Y:S01]  /*0da0*/  NOP ;  /* 0x0000000000007918 */ /* 0x000fe20000000000 */
[----:B------:R-:W-:Y:S05]  /*0db0*/  @P1 BRA `(.L_x_31) ;  /* 0x0000000000181947 */ /* 0x000fea0003800000 */
[----:B--234-:R-:W2:Y:S01]  /*0dc0*/  LDS R2, [UR60+0x8] ;  /* 0x0000083cff027984 */ /* 0x01cea20008000800 */
[----:B------:R-:W3:Y:S01]  /*0dd0*/  LDC.64 R10, c[0x0][0x220] ;  /* 0x00008800ff0a7b82 */ /* 0x000ee20000000a00 */
[----:B------:R-:W-:Y:S02]  /*0de0*/  IMAD.MOV.U32 R5, RZ, RZ, 0x70 ;  /* 0x00000070ff057424 */ /* 0x000fe400078e00ff */
[----:B---3--:R3:W-:Y:S03]  /*0df0*/  STS.64 [UR60], R10 ;  /* 0x0000000aff007988 */ /* 0x0087e60008000a3c */
[----:B--2---:R-:W-:-:S05]  /*0e00*/  LOP3.LUT R2, R2, 0x10, R5, 0xd8, !PT ;  /* 0x0000001002027812 */ /* 0x004fca00078ed805 */
[----:B------:R3:W-:Y:S02]  /*0e10*/  STS [UR60+0x8], R2 ;  /* 0x00000802ff007988 */ /* 0x0007e4000800083c */
.L_x_31:
[----:B--2---:R-:W-:Y:S05]  /*0e20*/  BSYNC B3 ;  /* 0x0000000000037941 */ /* 0x004fea0003800000 */
.L_x_30:
[----:B------:R-:W-:Y:S04]  /*0e30*/  BSSY B4, `(.L_x_32) ;  /* 0x0000011000047945 */ /* 0x000fe80003800000 */
[----:B------:R-:W-:Y:S04]  /*0e40*/  BSSY B3, `(.L_x_33) ;  /* 0x000000e000037945 */ /* 0x000fe80003800000 */
[----:B------:R-:W-:Y:S05]  /*0e50*/  @P1 BRA `(.L_x_34) ;  /* 0x0000000000241947 */ /* 0x000fea0003800000 */
[----:B---34-:R-:W2:Y:S01]  /*0e60*/  LDS R2, [UR60+0x34] ;  /* 0x0000343cff027984 */ /* 0x018ea20008000800 */
[----:B------:R-:W-:-:S05]  /*0e70*/  IMAD.MOV.U32 R5, RZ, RZ, 0x3f000000 ;  /* 0x3f000000ff057424 */ /* 0x000fca00078e00ff */
[----:B--2---:R-:W-:-:S05]  /*0e80*/  LOP3.LUT R2, R2, 0xff000000, R5, 0xb8, !PT ;  /* 0xff00000002027812 */ /* 0x004fca00078eb805 */
[----:B------:R2:W-:Y:S01]  /*0e90*/  STS [UR60+0x34], R2 ;  /* 0x00003402ff007988 */ /* 0x0005e2000800083c */
[----:B------:R-:W-:Y:S05]  /*0ea0*/  @P1 BRA `(.L_x_35) ;  /* 0x00000000001c1947 */ /* 0x000fea0003800000 */
[----:B--2---:R-:W2:Y:S01]  /*0eb0*/  LDS R2, [UR60+0x38] ;  /* 0x0000383cff027984 */ /* 0x004ea20008000800 */
[----:B------:R-:W-:-:S05]  /*0ec0*/  IMAD.MOV.U32 R5, RZ, RZ, 0x7f ;  /* 0x0000007fff057424 */ /* 0x000fca00078e00ff */
[----:B--2---:R-:W-:-:S05]  /*0ed0*/  LOP3.LUT R2, R2, 0xff, R5, 0xb8, !PT ;  /* 0x000000ff02027812 */ /* 0x004fca00078eb805 */
[----:B------:R2:W-:Y:S02]  /*0ee0*/  STS [UR60+0x38], R2 ;  /* 0x00003802ff007988 */ /* 0x0005e4000800083c */
.L_x_34:
[----:B------:R-:W-:Y:S05]  /*0ef0*/  @P1 BREAK B3 ;  /* 0x0000000000031942 */ /* 0x000fea0003800000 */
[----:B------:R-:W-:Y:S05]  /*0f00*/  @P1 BRA `(.L_x_36) ;  /* 0x00000000000c1947 */ /* 0x000fea0003800000 */
[----:B------:R1:W-:Y:S02]  /*0f10*/  STS [UR60+0x20], R0 ;  /* 0x00002000ff007988 */ /* 0x0003e4000800083c */
.L_x_35:
[----:B------:R-:W-:Y:S05]  /*0f20*/  BSYNC B3 ;  /* 0x0000000000037941 */ /* 0x000fea0003800000 */
.L_x_33:
[----:B------:R1:W-:Y:S02]  /*0f30*/  @!P1 STS [UR60+0x24], R6 ;  /* 0x00002406ff009988 */ /* 0x0003e4000800083c */
.L_x_36:
[----:B------:R-:W-:Y:S05]  /*0f40*/  BSYNC B4 ;  /* 0x0000000000047941 */ /* 0x000fea0003800000 */
.L_x_32:
[----:B------:R-:W-:Y:S05]  /*0f50*/  WARPSYNC.ALL ;  /* 0x0000000000007948 */ /* 0x000fea0003800000 */
[----:B------:R-:W-:Y:S04]  /*0f60*/  BSSY B4, `(.L_x_37) ;  /* 0x000000e000047945 */ /* 0x000fe80003800000 */
[----:B------:R-:W-:Y:S05]  /*0f70*/  @P1 BRA `(.L_x_38) ;  /* 0x0000000000301947 */ /* 0x000fea0003800000 */
[----:B--234-:R-:W2:Y:S01]  /*0f80*/  LDS R2, [UR60+0x34] ;  /* 0x0000343cff027984 */ /* 0x01cea20008000800 */
[----:B------:R-:W3:Y:S03]  /*0f90*/  LDC.64 R4, c[0x0][0x248] ;  /* 0x00009200ff047b82 */ /* 0x000ee60000000a00 */
[----:B-1----:R-:W1:Y:S01]  /*0fa0*/  LDS R0, [UR60+0x1c] ;  /* 0x00001c3cff007984 */ /* 0x002e620008000800 */
[C---:B---3--:R-:W-:Y:S01]  /*0fb0*/  SHF.L.U64.HI R5, R4.reuse, 0x1, R5 ;  /* 0x0000000104057819 */ /* 0x048fe20000010205 */
[----:B------:R-:W-:-:S03]  /*0fc0*/  IMAD.SHL.U32 R4, R4, 0x2, RZ ;  /* 0x0000000204047824 */ /* 0x000fc600078e00ff */
[--C-:B------:R-:W-:Y:S02]  /*0fd0*/  SHF.R.U32.HI R7, RZ, 0x4, R5.reuse ;  /* 0x00000004ff077819 */ /* 0x100fe40000011605 */
[----:B------:R-:W-:-:S05]  /*0fe0*/  SHF.R.U64 R4, R4, 0x4, R5 ;  /* 0x0000000404047819 */ /* 0x000fca0000001205 */
[----:B------:R3:W-:Y:S01]  /*0ff0*/  STS [UR60+0xc], R4 ;  /* 0x00000c04ff007988 */ /* 0x0007e2000800083c */
[----:B--2---:R-:W-:Y:S02]  /*1000*/  LOP3.LUT R2, R2, 0x7, RZ, 0xb8, !PT ;  /* 0x0000000702027812 */ /* 0x004fe400078eb8ff */
[----:B-1----:R-:W-:-:S03]  /*1010*/  LOP3.LUT R0, R0, 0xf, R7, 0xb8, !PT ;  /* 0x0000000f00007812 */ /* 0x002fc600078eb807 */
[----:B------:R3:W-:Y:S04]  /*1020*/  STS [UR60+0x34], R2 ;  /* 0x00003402ff007988 */ /* 0x0007e8000800083c */
[----:B------:R3:W-:Y:S02]  /*1030*/  STS [UR60+0x1c], R0 ;  /* 0x00001c00ff007988 */ /* 0x0007e4000800083c */
.L_x_38:
[----:B------:R-:W-:Y:S05]  /*1040*/  BSYNC B4 ;  /* 0x0000000000047941 */ /* 0x000fea0003800000 */
.L_x_37:
[----:B------:R-:W-:Y:S04]  /*1050*/  BSSY B4, `(.L_x_39) ;  /* 0x000001a000047945 */ /* 0x000fe80003800000 */
[----:B------:R-:W-:Y:S04]  /*1060*/  BSSY B5, `(.L_x_40) ;  /* 0x0000015000057945 */ /* 0x000fe80003800000 */
[----:B------:R-:W-:Y:S05]  /*1070*/  @P1 BRA `(.L_x_41) ;  /* 0x0000000000201947 */ /* 0x000fea0003800000 */
[----:B-1-3--:R-:W1:Y:S02]  /*1080*/  LDS R0, [UR60+0x34] ;  /* 0x0000343cff007984 */ /* 0x00ae640008000800 */
[----:B-1----:R-:W-:-:S05]  /*1090*/  LOP3.LUT R0, R0, 0x38, RZ, 0xb8, !PT ;  /* 0x0000003800007812 */ /* 0x002fca00078eb8ff */
[----:B------:R1:W-:Y:S01]  /*10a0*/  STS [UR60+0x34], R0 ;  /* 0x00003400ff007988 */ /* 0x0003e2000800083c */
[----:B------:R-:W-:Y:S05]  /*10b0*/  @P1 BRA `(.L_x_42) ;  /* 0x0000000000201947 */ /* 0x000fea0003800000 */
[----:B-1----:R-:W1:Y:S01]  /*10c0*/  LDS R0, [UR60+0x8] ;  /* 0x0000083cff007984 */ /* 0x002e620008000800 */
[----:B------:R-:W-:-:S05]  /*10d0*/  IMAD.MOV.U32 R5, RZ, RZ, 0x780 ;  /* 0x00000780ff057424 */ /* 0x000fca00078e00ff */
[----:B-1----:R-:W-:-:S05]  /*10e0*/  LOP3.LUT R0, R0, 0x300, R5, 0xd8, !PT ;  /* 0x0000030000007812 */ /* 0x002fca00078ed805 */
[----:B------:R1:W-:Y:S02]  /*10f0*/  STS [UR60+0x8], R0 ;  /* 0x00000800ff007988 */ /* 0x0003e4000800083c */
.L_x_41:
[----:B------:R-:W-:Y:S05]  /*1100*/  @P1 BRA `(.L_x_43) ;  /* 0x0000000000281947 */ /* 0x000fea0003800000 */
[----:B-1-3--:R-:W1:Y:S02]  /*1110*/  LDS R0, [UR60+0x8] ;  /* 0x0000083cff007984 */ /* 0x00ae640008000800 */
[----:B-1----:R-:W-:-:S05]  /*1120*/  LOP3.LUT R0, R0, 0x1800, RZ, 0xb8, !PT ;  /* 0x0000180000007812 */ /* 0x002fca00078eb8ff */
[----:B------:R3:W-:Y:S02]  /*1130*/  STS [UR60+0x8], R0 ;  /* 0x00000800ff007988 */ /* 0x0007e4000800083c */
.L_x_42:
[----:B------:R-:W-:Y:S05]  /*1140*/  @P1 BREAK B5 ;  /* 0x0000000000051942 */ /* 0x000fea0003800000 */
[----:B------:R-:W-:Y:S05]  /*1150*/  @P1 BRA `(.L_x_44) ;  /* 0x0000000000241947 */ /* 0x000fea0003800000 */
[----:B-1-3--:R-:W1:Y:S01]  /*1160*/  LDS R0, [UR60+0x8] ;  /* 0x0000083cff007984 */ /* 0x00ae620008000800 */
[----:B------:R-:W-:-:S05]  /*1170*/  IMAD.MOV.U32 R5, RZ, RZ, 0x6000 ;  /* 0x00006000ff057424 */ /* 0x000fca00078e00ff */
[----:B-1----:R-:W-:-:S04]  /*1180*/  LOP3.LUT R0, R0, 0x6000, R5, 0xd8, !PT ;  /* 0x0000600000007812 */ /* 0x002fc800078ed805 */
[----:B------:R-:W-:-:S05]  /*1190*/  LOP3.LUT R0, R0, 0x400000, RZ, 0xb8, !PT ;  /* 0x0040000000007812 */ /* 0x000fca00078eb8ff */
[----:B------:R1:W-:Y:S02]  /*11a0*/  STS [UR60+0x8], R0 ;  /* 0x00000800ff007988 */ /* 0x0003e4000800083c */
.L_x_43:
[----:B------:R-:W-:Y:S05]  /*11b0*/  BSYNC B5 ;  /* 0x0000000000057941 */ /* 0x000fea0003800000 */
.L_x_40:
[----:B-1-3--:R-:W1:Y:S02]  /*11c0*/  @!P1 LDS R0, [UR60+0x8] ;  /* 0x0000083cff009984 */ /* 0x00ae640008000800 */
[----:B-1----:R-:W-:-:S05]  /*11d0*/  @!P1 LOP3.LUT R0, R0, 0x8000, RZ, 0xb8, !PT ;  /* 0x0000800000009812 */ /* 0x002fca00078eb8ff */
[----:B------:R1:W-:Y:S02]  /*11e0*/  @!P1 STS [UR60+0x8], R0 ;  /* 0x00000800ff009988 */ /* 0x0003e4000800083c */
.L_x_44:
[----:B------:R-:W-:Y:S05]  /*11f0*/  BSYNC B4 ;  /* 0x0000000000047941 */ /* 0x000fea0003800000 */
.L_x_39:
[----:B------:R-:W-:Y:S05]  /*1200*/  WARPSYNC.ALL ;  /* 0x0000000000007948 */ /* 0x000fea0003800000 */
[----:B------:R1:W-:Y:S01]  /*1210*/  STL [R1], RZ ;  /* 0x000000ff01007387 */ /* 0x0003e20000100800 */
[----:B------:R-:W-:Y:S01]  /*1220*/  UIADD3 UR6, UR6, 0x100, URZ ;  /* 0x0000010006067890 */ /* 0x000fe2000fffe03f */
[----:B------:R-:W-:Y:S02]  /*1230*/  ISETP.GE.AND P2, PT, R14, 0x1, PT ;  /* 0x000000010e00780c */ /* 0x000fe40003f46270 */
[----:B------:R-:W-:Y:S01]  /*1240*/  CS2R R24, SRZ ;  /* 0x0000000000187805 */ /* 0x000fe2000001ff00 */
[----:B------:R1:W-:Y:S01]  /*1250*/  STL [R1+0x4], RZ ;  /* 0x000004ff01007387 */ /* 0x0003e20000100800 */
[----:B------:R-:W-:Y:S01]  /*1260*/  UIADD3 UR4, UP0, UR6, UR8, URZ ;  /* 0x0000000806047290 */ /* 0x000fe2000ff1e03f */
[----:B------:R-:W-:-:S02]  /*1270*/  SHF.R.U32.HI R165, RZ, 0x5, R167 ;  /* 0x00000005ffa57819 */ /* 0x000fc400000116a7 */
[----:B------:R-:W-:Y:S01]  /*1280*/  CS2R R26, SRZ ;  /* 0x00000000001a7805 */ /* 0x000fe2000001ff00 */
[----:B------:R1:W-:Y:S01]  /*1290*/  STL [R1+0x8], RZ ;  /* 0x000008ff01007387 */ /* 0x0003e20000100800 */
[----:B------:R-:W-:Y:S02]  /*12a0*/  CS2R R28, SRZ ;  /* 0x00000000001c7805 */ /* 0x000fe4000001ff00 */
[----:B------:R-:W-:Y:S01]  /*12b0*/  CS2R R30, SRZ ;  /* 0x00000000001e7805 */ /* 0x000fe2000001ff00 */
[----:B------:R-:W-:Y:S01]  /*12c0*/  IMAD.U32 R164, RZ, RZ, UR4 ;  /* 0x00000004ffa47e24 */ /* 0x000fe2000f8e00ff */
[----:B------:R1:W-:Y:S01]  /*12d0*/  STL [R1+0xc], RZ ;  /* 0x00000cff01007387 */ /* 0x0003e20000100800 */
[----:B------:R-:W-:Y:S01]  /*12e0*/  ULEA.HI.X.SX32 UR4, UR6, UR9, 0x1, UP0 ;  /* 0x0000000906047291 */ /* 0x000fe200080f0e3f */
[----:B------:R-:W-:Y:S02]  /*12f0*/  CS2R R32, SRZ ;  /* 0x0000000000207805 */ /* 0x000fe4000001ff00 */
[----:B------:R-:W-:Y:S01]  /*1300*/  CS2R R34, SRZ ;  /* 0x0000000000227805 */ /* 0x000fe2000001ff00 */
[----:B------:R1:W-:Y:S01]  /*1310*/  STL [R1+0x10], RZ ;  /* 0x000010ff01007387 */ /* 0x0003e20000100800 */
[----:B------:R-:W-:-:S02]  /*1320*/  CS2R R36, SRZ ;  /* 0x0000000000247805 */ /* 0x000fc4000001ff00 */
[----:B------:R-:W-:Y:S01]  /*1330*/  CS2R R38, SRZ ;  /* 0x0000000000267805 */ /* 0x000fe2000001ff00 */
[----:B------:R-:W-:Y:S01]  /*1340*/  IMAD.U32 R19, RZ, RZ, UR4 ;  /* 0x00000004ff137e24 */ /* 0x000fe2000f8e00ff */
[----:B------:R1:W-:Y:S01]  /*1350*/  STL [R1+0x14], RZ ;  /* 0x000014ff01007387 */ /* 0x0003e20000100800 */
[----:B------:R-:W-:Y:S02]  /*1360*/  CS2R R40, SRZ ;  /* 0x0000000000287805 */ /* 0x000fe4000001ff00 */
[----:B------:R-:W-:Y:S02]  /*1370*/  CS2R R42, SRZ ;  /* 0x00000000002a7805 */ /* 0x000fe4000001ff00 */
[----:B------:R-:W-:Y:S01]  /*1380*/  CS2R R44, SRZ ;  /* 0x00000000002c7805 */ /* 0x000fe2000001ff00 */
[----:B------:R1:W-:Y:S01]  /*1390*/  STL [R1+0x18], RZ ;  /* 0x000018ff01007387 */ /* 0x0003e20000100800 */
[----:B------:R-:W-:Y:S02]  /*13a0*/  CS2R R46, SRZ ;  /* 0x00000000002e7805 */ /* 0x000fe4000001ff00 */
[----:B------:R-:W-:-:S02]  /*13b0*/  CS2R R48, SRZ ;  /* 0x0000000000307805 */ /* 0x000fc4000001ff00 */
[----:B------:R-:W-:Y:S01]  /*13c0*/  CS2R R50, SRZ ;  /* 0x0000000000327805 */ /* 0x000fe2000001ff00 */
        /* <DEDUP_REMOVED lines=46> */
[----:B------:R-:W-:Y:S01]  /*16b0*/  CS2R R120, SRZ ;  /* 0x0000000000787805 */ /* 0x000fe2000001ff00 */
[----:B------:R1:W-:Y:S04]  /*16c0*/  STL [R1+0x4c], RZ ;  /* 0x00004cff01007387 */ /* 0x0003e80000100800 */
        /* <DEDUP_REMOVED lines=107> */
[----:B------:R1:W-:Y:S01]  /*1d80*/  STL [R1+0x1fc], RZ ;  /* 0x0001fcff01007387 */ /* 0x0003e20000100800 */
[----:B------:R-:W-:Y:S05]  /*1d90*/  @P0 BRA `(.L_x_45) ;  /* 0x0000000000380947 */ /* 0x000fea0003800000 */
[----:B-1-3--:R-:W1:Y:S01]  /*1da0*/  S2R R0, SR_LANEID ;  /* 0x0000000000007919 */ /* 0x00ae620000000000 */
[----:B------:R-:W-:Y:S02]  /*1db0*/  R2UR UR5, R164 ;  /* 0x00000000a40572ca */ /* 0x000fe400000e0000 */
[----:B------:R-:W-:Y:S01]  /*1dc0*/  R2UR UR4, R19 ;  /* 0x00000000130472ca */ /* 0x000fe200000e0000 */
[----:B-1----:R-:W-:-:S05]  /*1dd0*/  IMAD.SHL.U32 R0, R0, 0x4, RZ ;  /* 0x0000000400007824 */ /* 0x002fca00078e00ff */
[----:B------:R-:W1:Y:S05]  /*1de0*/  LDS R7, [R0+UR60] ;  /* 0x0000003c00077984 */ /* 0x000e6a0008000800 */
[----:B------:R-:W-:-:S05]  /*1df0*/  IADD3 R4, P3, R0, UR5, RZ ;  /* 0x0000000500047c10 */ /* 0x000fca000ff7e0ff */
[----:B------:R-:W-:Y:S01]  /*1e00*/  IMAD.X R5, RZ, RZ, UR4, P3 ;  /* 0x00000004ff057e24 */ /* 0x000fe200098e06ff */
[----:B------:R-:W-:Y:S05]  /*1e10*/  WARPSYNC.ALL ;  /* 0x0000000000007948 */ /* 0x000fea0003800000 */
[----:B------:R-:W-:Y:S02]  /*1e20*/  R2UR UR5, R19 ;  /* 0x00000000130572ca */ /* 0x000fe400000e0000 */
[----:B------:R-:W-:Y:S01]  /*1e30*/  R2UR UR4, R164 ;  /* 0x00000000a40472ca */ /* 0x000fe200000e0000 */
[----:B-1----:R1:W5:Y:S01]  /*1e40*/  ATOMG.E.EXCH.STRONG.GPU PT, RZ, [R4], R7 ;  /* 0x0000000704ff73a8 */ /* 0x00236200041ee100 */
[----:B------:R-:W-:-:S11]  /*1e50*/  DEPBAR {5,4,3,2,1,0} ;  /* 0x0000003f0000791a */ /* 0x000fd60000000000 */
[----:B------:R1:W-:Y:S01]  /*1e60*/  UTMACCTL.IV [UR4] ;  /* 0x00000000040079b9 */ /* 0x0003e20008000000 */
[----:B------:R-:W-:Y:S01]  /*1e70*/  NOP ;  /* 0x0000000000007918 */ /* 0x000fe20000000000 */
.L_x_45:
[----:B------:R-:W-:Y:S05]  /*1e80*/  @P0 BRA `(.L_x_46) ;  /* 0x00000000000c0947 */ /* 0x000fea0003800000 */
[----:B------:R0:W-:Y:S01]  /*1e90*/  UTMACMDFLUSH ;  /* 0x00000000000079b7 */ /* 0x0001e20000000000 */
[----:B------:R-:W-:Y:S05]  /*1ea0*/  @P0 BRA `(.L_x_46) ;  /* 0x0000000000040947 */ /* 0x000fea0003800000 */
[----:B------:R-:W-:-:S04]  /*1eb0*/  DEPBAR.LE SB0, 0x0 ;  /* 0x000080000000791a */ /* 0x000fc80000000000 */
.L_x_46:
[----:B------:R-:W-:Y:S05]  /*1ec0*/  WARPSYNC.ALL ;  /* 0x0000000000007948 */ /* 0x000fea0003800000 */
[----:B------:R-:W2:Y:S08]  /*1ed0*/  S2UR UR7, SR_CTAID.Y ;  /* 0x00000000000779c3 */ /* 0x000eb00000002600 */
[----:B-----5:R-:W-:Y:S01]  /*1ee0*/  BAR.SYNC.DEFER_BLOCKING 0x0 ;  /* 0x0000000000007b1d */ /* 0x020fe20000010000 */
[----:B------:R-:W-:-:S02]  /*1ef0*/  CS2R R122, SRZ ;  /* 0x00000000007a7805 */ /* 0x000fc4000001ff00 */
[----:B------:R-:W-:Y:S02]  /*1f00*/  CS2R R124, SRZ ;  /* 0x00000000007c7805 */ /* 0x000fe4000001ff00 */
[----:B------:R-:W-:Y:S02]  /*1f10*/  CS2R R126, SRZ ;  /* 0x00000000007e7805 */ /* 0x000fe4000001ff00 */
[----:B------:R-:W-:Y:S02]  /*1f20*/  CS2R R128, SRZ ;  /* 0x0000000000807805 */ /* 0x000fe4000001ff00 */
[----:B------:R-:W-:Y:S01]  /*1f30*/  CS2R R130, SRZ ;  /* 0x0000000000827805 */ /* 0x000fe2000001ff00 */
[----:B------:R-:W-:Y:S01]  /*1f40*/  VOTEU.ALL UP0, P1 ;  /* 0x00000000003f7886 */ /* 0x000fe20000800000 */
[----:B------:R-:W3:Y:S01]  /*1f50*/  S2UR UR6, SR_CTAID.X ;  /* 0x00000000000679c3 */ /* 0x000ee20000002500 */
[----:B-1----:R-:W-:Y:S01]  /*1f60*/  UMOV UR4, 0x1 ;  /* 0x0000000100047882 */ /* 0x002fe20000000000 */
[----:B------:R-:W-:-:S02]  /*1f70*/  CS2R R132, SRZ ;  /* 0x0000000000847805 */ /* 0x000fc4000001ff00 */
[----:B------:R-:W-:Y:S01]  /*1f80*/  CS2R R134, SRZ ;  /* 0x0000000000867805 */ /* 0x000fe2000001ff00 */
[----:B------:R-:W-:-:S04]  /*1f90*/  @!UP0 UIADD3 UR4, -UR4, 0x100000, URZ ;  /* 0x0010000004048890 */ /* 0x000fc8000fffe13f */
[----:B------:R-:W-:Y:S02]  /*1fa0*/  @!UP0 USHF.L.U32 UR5, UR4, 0xb, URZ ;  /* 0x0000000b04058899 */ /* 0x000fe4000800063f */
[----:B------:R-:W-:Y:S01]  /*1fb0*/  @!UP0 USHF.L.U32 UR4, UR4, 0x1, URZ ;  /* 0x0000000104048899 */ /* 0x000fe2000800063f */
[----:B------:R-:W-:Y:S01]  /*1fc0*/  CS2R R136, SRZ ;  /* 0x0000000000887805 */ /* 0x000fe2000001ff00 */
[----:B------:R-:W-:Y:S01]  /*1fd0*/  VOTEU.ALL UP0, P1 ;  /* 0x00000000003f7886 */ /* 0x000fe20000800000 */
[----:B------:R-:W-:Y:S02]  /*1fe0*/  CS2R R138, SRZ ;  /* 0x00000000008a7805 */ /* 0x000fe4000001ff00 */
[----:B------:R-:W-:Y:S02]  /*1ff0*/  CS2R R140, SRZ ;  /* 0x00000000008c7805 */ /* 0x000fe4000001ff00 */
[----:B------:R-:W-:Y:S02]  /*2000*/  CS2R R142, SRZ ;  /* 0x00000000008e7805 */ /* 0x000fe4000001ff00 */
[----:B------:R-:W-:-:S02]  /*2010*/  CS2R R144, SRZ ;  /* 0x0000000000907805 */ /* 0x000fc4000001ff00 */
[----:B------:R-:W-:Y:S02]  /*2020*/  CS2R R146, SRZ ;  /* 0x0000000000927805 */ /* 0x000fe4000001ff00 */
[----:B------:R-:W-:Y:S02]  /*2030*/  CS2R R148, SRZ ;  /* 0x0000000000947805 */ /* 0x000fe4000001ff00 */
[----:B------:R-:W-:Y:S01]  /*2040*/  CS2R R150, SRZ ;  /* 0x0000000000967805 */ /* 0x000fe2000001ff00 */
[----:B--2---:R-:W-:Y:S01]  /*2050*/  USHF.L.U32 UR39, UR7, 0x8, URZ ;  /* 0x0000000807277899 */ /* 0x004fe2000800063f */
[----:B------:R-:W1:Y:S02]  /*2060*/  FENCE.VIEW.ASYNC.S ;  /* 0x00000000000073c6 */ /* 0x000e640000000000 */
[----:B-1----:R1:W2:Y:S01]  /*2070*/  @!UP0 SYNCS.EXCH.64 URZ, [UR60+0x18000], UR4 ;  /* 0x018000043c3f85b2 */ /* 0x0022a20008000100 */
[----:B---3--:R-:W-:Y:S01]  /*2080*/  USHF.L.U32 UR35, UR6, 0x7, URZ ;  /* 0x0000000706237899 */ /* 0x008fe2000800063f */
[----:B------:R-:W-:Y:S11]  /*2090*/  @!P2 BRA `(.L_x_47) ;  /* 0x000000200030a947 */ /* 0x000ff60003800000 */
[----:B------:R3:W-:Y:S01]  /*20a0*/  STL [R1], RZ ;  /* 0x000000ff01007387 */ /* 0x0007e20000100800 */
[----:B------:R-:W-:Y:S01]  /*20b0*/  UIADD3 UR6, UR60, 0x10000, URZ ;  /* 0x000100003c067890 */ /* 0x000fe2000fffe03f */
[----:B------:R-:W-:Y:S01]  /*20c0*/  IMAD.MOV.U32 R0, RZ, RZ, RZ ;  /* 0x000000ffff007224 */ /* 0x000fe200078e00ff */
[----:B------:R-:W-:Y:S01]  /*20d0*/  USHF.R.U32.HI UR42, URZ, 0x4, UR60 ;  /* 0x000000043f2a7899 */ /* 0x000fe2000801163c */
[----:B------:R3:W-:Y:S01]  /*20e0*/  STL [R1+0x4], RZ ;  /* 0x000004ff01007387 */ /* 0x0007e20000100800 */
[----:B------:R-:W-:Y:S01]  /*20f0*/  USHF.R.U32.HI UR7, URZ, 0x4, UR6 ;  /* 0x000000043f077899 */ /* 0x000fe20008011606 */
[----:B------:R-:W-:Y:S01]  /*2100*/  CS2R R24, SRZ ;  /* 0x0000000000187805 */ /* 0x000fe2000001ff00 */
[----:B------:R-:W-:Y:S01]  /*2110*/  USGXT.U32 UR42, UR42, 0xe ;  /* 0x0000000e2a2a789a */ /* 0x000fe20008000000 */
[----:B------:R3:W-:Y:S01]  /*2120*/  STL [R1+0x8], RZ ;  /* 0x000008ff01007387 */ /* 0x0007e20000100800 */
[----:B------:R-:W-:Y:S01]  /*2130*/  USGXT.U32 UR8, UR7, 0xe ;  /* 0x0000000e0708789a */ /* 0x000fe20008000000 */
[----:B------:R-:W-:Y:S01]  /*2140*/  CS2R R26, SRZ ;  /* 0x00000000001a7805 */ /* 0x000fe2000001ff00 */
[----:B------:R-:W-:Y:S01]  /*2150*/  UIADD3 UR6, UP0, UR42, 0x2, URZ ;  /* 0x000000022a067890 */ /* 0x000fe2000ff1e03f */
[----:B------:R3:W-:Y:S01]  /*2160*/  STL [R1+0xc], RZ ;  /* 0x00000cff01007387 */ /* 0x0007e20000100800 */
[----:B-1----:R-:W-:Y:S01]  /*2170*/  UMOV UR5, URZ ;  /* 0x0000003f00057c82 */ /* 0x002fe20008000000 */
[----:B------:R-:W-:Y:S01]  /*2180*/  UMOV UR4, URZ ;  /* 0x0000003f00047c82 */ /* 0x000fe20008000000 */
[----:B------:R-:W-:Y:S01]  /*2190*/  UIADD3.X UR7, UR5, 0x40000040, URZ, UP0, !UPT ;  /* 0x4000004005077890 */ /* 0x000fe200087fe43f */
[----:B------:R3:W-:Y:S01]  /*21a0*/  STL [R1+0x10], RZ ;  /* 0x000010ff01007387 */ /* 0x0007e20000100800 */
[----:B------:R-:W-:Y:S01]  /*21b0*/  IMAD.U32 R7, RZ, RZ, UR8 ;  /* 0x00000008ff077e24 */ /* 0x000fe2000f8e00ff */
[----:B------:R-:W-:Y:S01]  /*21c0*/  UIADD3 UR8, UP0, UR8, 0x2, URZ ;  /* 0x0000000208087890 */ /* 0x000fe2000ff1e03f */
[----:B------:R-:W-:Y:S01]  /*21d0*/  CS2R R28, SRZ ;  /* 0x00000000001c7805 */ /* 0x000fe2000001ff00 */
[----:B------:R3:W-:Y:S01]  /*21e0*/  STL [R1+0x14], RZ ;  /* 0x000014ff01007387 */ /* 0x0007e20000100800 */
[----:B------:R-:W-:Y:S01]  /*21f0*/  CS2R R30, SRZ ;  /* 0x00000000001e7805 */ /* 0x000fe2000001ff00 */
[----:B------:R-:W-:Y:S01]  /*2200*/  UIADD3.X UR5, UR4, 0x40000040, URZ, UP0, !UPT ;  /* 0x4000004004057890 */ /* 0x000fe200087fe43f */
[----:B------:R-:W-:Y:S01]  /*2210*/  CS2R R32, SRZ ;  /* 0x0000000000207805 */ /* 0x000fe2000001ff00 */
[----:B------:R3:W-:Y:S01]  /*2220*/  STL [R1+0x18], RZ ;  /* 0x000018ff01007387 */ /* 0x0007e20000100800 */
[----:B------:R-:W-:-:S02]  /*2230*/  CS2R R34, SRZ ;  /* 0x0000000000227805 */ /* 0x000fc4000001ff00 */
[----:B------:R-:W-:Y:S02]  /*2240*/  CS2R R36, SRZ ;  /* 0x0000000000247805 */ /* 0x000fe4000001ff00 */
[----:B------:R-:W-:Y:S01]  /*2250*/  CS2R R38, SRZ ;  /* 0x0000000000267805 */ /* 0x000fe2000001ff00 */
[----:B------:R3:W-:Y:S01]  /*2260*/  STL [R1+0x1c], RZ ;  /* 0x00001cff01007387 */ /* 0x0007e20000100800 */
[----:B------:R-:W-:Y:S02]  /*2270*/  CS2R R40, SRZ ;  /* 0x0000000000287805 */ /* 0x000fe4000001ff00 */
[----:B------:R-:W-:Y:S02]  /*2280*/  CS2R R42, SRZ ;  /* 0x00000000002a7805 */ /* 0x000fe4000001ff00 */
        /* <DEDUP_REMOVED lines=50> */
[----:B------:R-:W-:Y:S01]  /*25b0*/  CS2R R118, SRZ ;  /* 0x0000000000767805 */ /* 0x000fe2000001ff00 */
[----:B------:R-:W-:Y:S01]  /*25c0*/  UMOV UR4, UR8 ;  /* 0x0000000800047c82 */ /* 0x000fe20008000000 */
        /* <DEDUP_REMOVED lines=22> */
[----:B------:R-:W-:Y:S02]  /*2730*/  UIADD3.64 UR36, UR4, 0x1fe, URZ ;  /* 0x000001fe04247897 */ /* 0x000fe4000fffe03f */
[----:B------:R-:W-:Y:S01]  /*2740*/  UIADD3.64 UR32, UR4, 0x200, URZ ;  /* 0x0000020004207897 */ /* 0x000fe2000fffe03f */
[----:B------:R3:W-:Y:S01]  /*2750*/  STL [R1+0x6c], RZ ;  /* 0x00006cff01007387 */ /* 0x0007e20000100800 */
[----:B------:R-:W-:Y:S02]  /*2760*/  UIADD3.64 UR10, UR6, 0x2, URZ ;  /* 0x00000002060a7897 */ /* 0x000fe4000fffe03f */
[----:B------:R-:W-:Y:S01]  /*2770*/  UIADD3.64 UR14, UR6, 0x4, URZ ;  /* 0x00000004060e7897 */ /* 0x000fe2000fffe03f */
[----:B------:R3:W-:Y:S01]  /*2780*/  STL [R1+0x70], RZ ;  /* 0x000070ff01007387 */ /* 0x0007e20000100800 */
[----:B------:R-:W-:-:S02]  /*2790*/  UIADD3.64 UR18, UR6, 0x7fe, URZ ;  /* 0x000007fe06127897 */ /* 0x000fc4000fffe03f */
[----:B------:R-:W-:Y:S01]  /*27a0*/  UIADD3.64 UR22, UR6, 0x800, URZ ;  /* 0x0000080006167897 */ /* 0x000fe2000fffe03f */
        /* <DEDUP_REMOVED lines=22> */
[----:B------:R-:W-:-:S03]  /*2910*/  UMOV UR43, 0x40000040 ;  /* 0x40000040002b7882 */ /* 0x000fc60000000000 */
        /* <DEDUP_REMOVED lines=90> */
[----:B------:R3:W-:Y:S02]  /*2ec0*/  STL [R1+0x1fc], RZ ;  /* 0x0001fcff01007387 */ /* 0x0007e40000100800 */
.L_x_49:
[----:B--2---:R-:W-:Y:S01]  /*2ed0*/  BAR.SYNC.DEFER_BLOCKING 0x0 ;  /* 0x0000000000007b1d */ /* 0x004fe20000010000 */
[----:B------:R-:W-:Y:S02]  /*2ee0*/  ELECT P0, URZ, PT ;  /* 0x00000000003f782f */ /* 0x000fe40003800000 */
[----:B-----5:R-:W-:Y:S02]  /*2ef0*/  LOP3.LUT R4, R165, 0x1, RZ, 0xc0, !PT ;  /* 0x00000001a5047812 */ /* 0x020fe400078ec0ff */
[----:B------:R-:W-:Y:S02]  /*2f00*/  R2UR UR34, R0 ;  /* 0x00000000002272ca */ /* 0x000fe400000e0000 */
[----:B------:R-:W-:Y:S02]  /*2f10*/  ISETP.LT.U32.AND P0, PT, R8, 0x40, P0 ;  /* 0x000000400800780c */ /* 0x000fe40000701070 */
[C---:B----4-:R-:W-:Y:S02]  /*2f20*/  LEA R2, R4.reuse, UR60, 0xe ;  /* 0x0000003c04027c11 */ /* 0x050fe4000f8e70ff */
[----:B------:R-:W-:-:S02]  /*2f30*/  R2UR UR38, R4 ;  /* 0x00000000042672ca */ /* 0x000fc400000e0000 */
[----:B------:R-:W-:Y:S02]  /*2f40*/  R2UR UR40, R2 ;  /* 0x00000000022872ca */ /* 0x000fe400000e0000 */
[----:B------:R-:W-:Y:S02]  /*2f50*/  R2UR UR36, R16 ;  /* 0x00000000102472ca */ /* 0x000fe400000e0000 */
[----:B------:R-:W-:Y:S02]  /*2f60*/  R2UR UR46, R17 ;  /* 0x00000000112e72ca */ /* 0x000fe400000e0000 */
[----:B------:R-:W-:Y:S01]  /*2f70*/  R2UR UR41, R18 ;  /* 0x00000000122972ca */ /* 0x000fe200000e0000 */
[----:B------:R-:W-:Y:S01]  /*2f80*/  @P0 VIADD R4, R2, 0x10000 ;  /* 0x0001000002040836 */ /* 0x000fe20000000000 */
[----:B------:R-:W-:Y:S01]  /*2f90*/  VOTEU.ANY UP0, P0 ;  /* 0x00000000003f7886 */ /* 0x000fe20000000100 */
[----:B------:R-:W-:Y:S01]  /*2fa0*/  @!P1 IMAD.MOV.U32 R2, RZ, RZ, 0x18000 ;  /* 0x00018000ff029424 */ /* 0x000fe200078e00ff */
[----:B------:R-:W-:Y:S01]  /*2fb0*/  VOTEU.ANY UP1, P0 ;  /* 0x00000000003f7886 */ /* 0x000fe20000020100 */
[----:B------:R-:W-:Y:S01]  /*2fc0*/  ULEA UR34, UR38, UR34, 0x6 ;  /* 0x0000002226227291 */ /* 0x000fe2000f8e303f */
[----:B------:R-:W-:Y:S01]  /*2fd0*/  @P0 R2UR UR32, R4 ;  /* 0x00000000042002ca */ /* 0x000fe200000e0000 */
[----:B------:R1:W-:Y:S01]  /*2fe0*/  @!P1 SYNCS.ARRIVE.TRANS64 RZ, [UR60+0x18000], R2 ;  /* 0x01800002ffff99a7 */ /* 0x0003e2000800003c */
[----:B------:R-:W-:Y:S01]  /*2ff0*/  @UP0 UIADD3 UR33, UR60, 0x18000, URZ ;  /* 0x000180003c210890 */ /* 0x000fe2000fffe03f */
[----:B------:R-:W-:Y:S01]  /*3000*/  @UP0 UMOV UR37, UR61 ;  /* 0x0000003d00250c82 */ /* 0x000fe20008000000 */
[----:B------:R-:W-:Y:S01]  /*3010*/  BAR.SYNC.DEFER_BLOCKING 0x0 ;  /* 0x0000000000007b1d */ /* 0x000fe20000010000 */
[----:B------:R-:W-:-:S02]  /*3020*/  ELECT P0, URZ, PT ;  /* 0x00000000003f782f */ /* 0x000fc40003800000 */
[----:B-1----:R-:W-:Y:S02]  /*3030*/  SHF.L.U32 R2, R3, 0x1f, RZ ;  /* 0x0000001f03027819 */ /* 0x002fe400000006ff */
[----:B------:R-:W-:-:S13]  /*3040*/  ISETP.LT.U32.AND P0, PT, R8, 0x40, P0 ;  /* 0x000000400800780c */ /* 0x000fda0000701070 */
[----:B------:R-:W-:Y:S01]  /*3050*/  VOTEU.ANY UP0, P0 ;  /* 0x00000000003f7886 */ /* 0x000fe20000000100 */
[----:B------:R1:W-:Y:S01]  /*3060*/  @UP1 UTMALDG.2D [UR32], [UR36] ;  /* 0x00000020240015b4 */ /* 0x0003e20008008000 */
[----:B------:R-:W-:Y:S01]  /*3070*/  VOTEU.ANY UP1, P0 ;  /* 0x00000000003f7886 */ /* 0x000fe20000020100 */
[----:B------:R2:W-:Y:S06]  /*3080*/  MEMBAR.ALL.CTA ;  /* 0x0000000000007992 */ /* 0x0005ec0000008000 */
[----:B--2---:R-:W2:Y:S01]  /*3090*/  FENCE.VIEW.ASYNC.S ;  /* 0x00000000000073c6 */ /* 0x004ea20000000000 */
[----:B-1----:R-:W-:-:S02]  /*30a0*/  ULEA UR36, UR38, UR40, 0xe ;  /* 0x0000002826247291 */ /* 0x002fc4000f8e703f */
[----:B------:R-:W-:Y:S01]  /*30b0*/  @UP0 UIADD3 UR37, UR60, 0x18000, URZ ;  /* 0x000180003c250890 */ /* 0x000fe2000fffe03f */
[----:B------:R-:W-:Y:S01]  /*30c0*/  UMOV UR38, UR34 ;  /* 0x0000002200267c82 */ /* 0x000fe20008000000 */
[----:B------:R-:W-:Y:S01]  /*30d0*/  @UP0 UMOV UR32, UR41 ;  /* 0x0000002900200c82 */ /* 0x000fe20008000000 */
[----:B------:R-:W-:Y:S01]  /*30e0*/  @UP0 UMOV UR33, UR46 ;  /* 0x0000002e00210c82 */ /* 0x000fe20008000000 */
[----:B--2---:R-:W-:Y:S06]  /*30f0*/  BAR.SYNC.DEFER_BLOCKING 0x0 ;  /* 0x0000000000007b1d */ /* 0x004fec0000010000 */
[----:B------:R1:W-:Y:S02]  /*3100*/  @UP1 UTMALDG.2D [UR36], [UR32] ;  /* 0x00000024200015b4 */ /* 0x0003e40008008000 */
[----:B------:R-:W-:Y:S06]  /*3110*/  BAR.SYNC.DEFER_BLOCKING 0x0 ;  /* 0x0000000000007b1d */ /* 0x000fec0000010000 */
[----:B------:R-:W2:Y:S02]  /*3120*/  SYNCS.PHASECHK.TRANS64.TRYWAIT P0, [UR60+0x18000], R2 ;  /* 0x01800002ff0075a7 */ /* 0x000ea4000800017c */
[----:B-12---:R-:W-:Y:S05]  /*3130*/  @!P0 BRA `(.L_x_48) ;  /* 0x0000002400588947 */ /* 0x006fea0003800000 */
.L_x_50:
[----:B------:R-:W-:Y:S04]  /*3140*/  STL [R1+0x278], R167 ;  /* 0x000278a701007387 */ /* 0x000fe80000100800 */
[----:B------:R-:W-:Y:S04]  /*3150*/  STL.64 [R1+0x270], R164 ;  /* 0x000270a401007387 */ /* 0x000fe80000100a00 */
        /* <DEDUP_REMOVED lines=13> */
[----:B------:R1:W-:Y:S04]  /*3230*/  STL.64 [R1+0x200], R124 ;  /* 0x0002007c01007387 */ /* 0x0003e80000100a00 */
[----:B-1----:R-:W2:Y:S04]  /*3240*/  LDL.LU.64 R124, [R1] ;  /* 0x00000000017c7983 */ /* 0x002ea80000300a00 */
[----:B------:R-:W2:Y:S04]  /*3250*/  LDL.LU.64 R126, [R1+0x8] ;  /* 0x00000800017e7983 */ /* 0x000ea80000300a00 */
        /* <DEDUP_REMOVED lines=61> */
[----:B------:R-:W2:Y:S01]  /*3630*/  LDL.LU.64 R250, [R1+0x1f8] ;  /* 0x0001f80001fa7983 */ /* 0x000ea20000300a00 */
[----:B------:R-:W-:Y:S01]  /*3640*/  R2UR UR32, R7 ;  /* 0x00000000072072ca */ /* 0x000fe200000e0000 */
[----:B------:R-:W-:Y:S01]  /*3650*/  UMOV UR41, 0x40000040 ;  /* 0x4000004000297882 */ /* 0x000fe20000000000 */
[----:B------:R-:W-:-:S02]  /*3660*/  MOV R4, UR35 ;  /* 0x0000002300047c02 */ /* 0x000fc40008000f00 */
[----:B------:R-:W-:Y:S02]  /*3670*/  MOV R6, UR57 ;  /* 0x0000003900067c02 */ /* 0x000fe40008000f00 */
[----:B------:R-:W-:Y:S02]  /*3680*/  MOV R5, UR56 ;  /* 0x0000003800057c02 */ /* 0x000fe40008000f00 */
[----:B------:R-:W-:-:S05]  /*3690*/  MOV R2, UR39 ;  /* 0x0000002700027c02 */ /* 0x000fca0008000f00 */
[----:B------:R-:W-:Y:S01]  /*36a0*/  UMOV UR40, UR32 ;  /* 0x0000002000287c82 */ /* 0x000fe20008000000 */
[----:B------:R-:W-:Y:S01]  /*36b0*/  UIADD3.64 UR32, UR4, 0x1fe, URZ ;  /* 0x000001fe04207897 */ /* 0x000fe2000fffe03f */
[----:B--2---:R-:W-:-:S06]  /*36c0*/  WARPGROUP.ARRIVE ;  /* 0x00000000000079c5 */ /* 0x004fcc0000000000 */
[----:B------:R-:W-:Y:S03]  /*36d0*/  HGMMA.64x256x16.F32 R124, gdesc[UR40], R124, gsb0 ;  /* 0x03e00000287c79f0 */ /* 0x000fe6000800087c */
[----:B------:R-:W-:Y:S02]  /*36e0*/  WARPGROUP.DEPBAR.LE gsb0, 0x0 ;  /* 0x00008000000079c5 */ /* 0x000fe40000010000 */
[----:B------:R-:W-:-:S15]  /*36f0*/  WARPGROUP.ARRIVE ;  /* 0x00000000000079c5 */ /* 0x000fde0000000000 */
[----:B------:R-:W-:-:S08]  /*3700*/  NOP ;  /* 0x0000000000007918 */ /* 0x000fd00000000000 */
        /* <DEDUP_REMOVED lines=26> */
[----:B------:R-:W-:Y:S04]  /*38b0*/  STL.64 [R1], R124 ;  /* 0x0000007c01007387 */ /* 0x000fe80000100a00 */
        /* <DEDUP_REMOVED lines=63> */
[----:B-1----:R2:W5:Y:S04]  /*3cb0*/  LDL.LU R167, [R1+0x278] ;  /* 0x0002780001a77983 */ /* 0x0025680000300800 */
[----:B------:R2:W5:Y:S04]  /*3cc0*/  LDL.LU.64 R164, [R1+0x270] ;  /* 0x0002700001a47983 */ /* 0x0005680000300a00 */
[----:B------:R-:W4:Y:S04]  /*3cd0*/  LDL.LU.64 R150, [R1+0x268] ;  /* 0x0002680001967983 */ /* 0x000f280000300a00 */
        /* <DEDUP_REMOVED lines=12> */
[----:B------:R-:W4:Y:S01]  /*3da0*/  LDL.LU.64 R124, [R1+0x200] ;  /* 0x00020000017c7983 */ /* 0x000f220000300a00 */
[----:B------:R-:W-:Y:S01]  /*3db0*/  UMOV UR34, UR42 ;  /* 0x0000002a00227c82 */ /* 0x000fe20008000000 */
[----:B------:R-:W-:Y:S01]  /*3dc0*/  UMOV UR35, UR43 ;  /* 0x0000002b00237c82 */ /* 0x000fe20008000000 */
[----:B------:R-:W-:Y:S01]  /*3dd0*/  UIADD3.64 UR56, UR4, 0x200, URZ ;  /* 0x0000020004387897 */ /* 0x000fe2000fffe03f */
[----:B------:R-:W-:Y:S01]  /*3de0*/  VIADD R0, R0, 0x80 ;  /* 0x0000008000007836 */ /* 0x000fe20000000000 */
[----:B------:R-:W-:Y:S01]  /*3df0*/  UMOV UR58, UR6 ;  /* 0x00000006003a7c82 */ /* 0x000fe20008000000 */
[----:B------:R-:W-:Y:S01]  /*3e00*/  UMOV UR59, UR7 ;  /* 0x00000007003b7c82 */ /* 0x000fe20008000000 */
[----:B------:R-:W-:Y:S01]  /*3e10*/  UIADD3.64 UR36, UR4, 0x204, URZ ;  /* 0x0000020404247897 */ /* 0x000fe2000fffe03f */
[----:B------:R-:W-:Y:S01]  /*3e20*/  LOP3.LUT R3, R3, 0x1, RZ, 0x3c, !PT ;  /* 0x0000000103037812 */ /* 0x000fe200078e3cff */
[----:B------:R-:W-:Y:S01]  /*3e30*/  UMOV UR38, UR14 ;  /* 0x0000000e00267c82 */ /* 0x000fe20008000000 */
[----:B------:R-:W-:Y:S01]  /*3e40*/  UMOV UR39, UR15 ;  /* 0x0000000f00277c82 */ /* 0x000fe20008000000 */
[----:B------:R-:W-:Y:S01]  /*3e50*/  UMOV UR46, UR18 ;  /* 0x00000012002e7c82 */ /* 0x000fe20008000000 */
[----:B------:R-:W-:Y:S01]  /*3e60*/  UMOV UR47, UR19 ;  /* 0x00000013002f7c82 */ /* 0x000fe20008000000 */
[----:B------:R-:W-:Y:S01]  /*3e70*/  UMOV UR50, UR22 ;  /* 0x0000001600327c82 */ /* 0x000fe20008000000 */
[----:B------:R-:W-:Y:S01]  /*3e80*/  UMOV UR51, UR23 ;  /* 0x0000001700337c82 */ /* 0x000fe20008000000 */
[----:B------:R-:W-:Y:S01]  /*3e90*/  UMOV UR54, UR26 ;  /* 0x0000001a00367c82 */ /* 0x000fe20008000000 */
[----:B------:R-:W-:Y:S01]  /*3ea0*/  UMOV UR55, UR27 ;  /* 0x0000001b00377c82 */ /* 0x000fe20008000000 */
[----:B----4-:R-:W-:-:S06]  /*3eb0*/  WARPGROUP.ARRIVE ;  /* 0x00000000000079c5 */ /* 0x010fcc0000000000 */
[----:B------:R-:W-:Y:S01]  /*3ec0*/  HGMMA.64x256x16.F32 R24, gdesc[UR32], R24, gsb0 ;  /* 0x03e00000201879f0 */ /* 0x000fe20008000818 */
[----:B------:R-:W-:Y:S01]  /*3ed0*/  UIADD3.64 UR32, UR4, 0x202, URZ ;  /* 0x0000020204207897 */ /* 0x000fe2000fffe03f */
[----:B------:R-:W-:Y:S01]  /*3ee0*/  UMOV UR34, UR10 ;  /* 0x0000000a00227c82 */ /* 0x000fe20008000000 */
[----:B------:R-:W-:Y:S01]  /*3ef0*/  UMOV UR35, UR11 ;  /* 0x0000000b00237c82 */ /* 0x000fe20008000000 */
[----:B------:R-:W-:Y:S02]  /*3f00*/  WARPGROUP.DEPBAR.LE gsb0, 0x0 ;  /* 0x00008000000079c5 */ /* 0x000fe40000010000 */
[----:B------:R-:W-:-:S15]  /*3f10*/  WARPGROUP.ARRIVE ;  /* 0x00000000000079c5 */ /* 0x000fde0000000000 */
[----:B------:R-:W-:-:S07]  /*3f20*/  NOP ;  /* 0x0000000000007918 */ /* 0x000fce0000000000 */
[----:B------:R-:W-:Y:S01]  /*3f30*/  HGMMA.64x256x16.F32 R24, gdesc[UR56], R24, gsb0 ;  /* 0x03e00000381879f0 */ /* 0x000fe20008000818 */
[----:B------:R-:W-:Y:S01]  /*3f40*/  R2UR UR57, R6 ;  /* 0x00000000063972ca */ /* 0x000fe200000e0000 */
[----:B------:R-:W-:Y:S01]  /*3f50*/  UMOV UR58, UR30 ;  /* 0x0000001e003a7c82 */ /* 0x000fe20008000000 */
[----:B------:R-:W-:Y:S01]  /*3f60*/  R2UR UR56, R5 ;  /* 0x00000000053872ca */ /* 0x000fe200000e0000 */
[----:B------:R-:W-:Y:S01]  /*3f70*/  UMOV UR59, UR31 ;  /* 0x0000001f003b7c82 */ /* 0x000fe20008000000 */
[----:B------:R-:W-:Y:S02]  /*3f80*/  WARPGROUP.DEPBAR.LE gsb0, 0x0 ;  /* 0x00008000000079c5 */ /* 0x000fe40000010000 */
[----:B------:R-:W-:-:S15]  /*3f90*/  WARPGROUP.ARRIVE ;  /* 0x00000000000079c5 */ /* 0x000fde0000000000 */
[----:B------:R-:W-:-:S06]  /*3fa0*/  NOP ;  /* 0x0000000000007918 */ /* 0x000fcc0000000000 */
[----:B------:R-:W-:Y:S01]  /*3fb0*/  HGMMA.64x256x16.F32 R24, gdesc[UR32], R24, gsb0 ;  /* 0x03e00000201879f0 */ /* 0x000fe20008000818 */
[----:B------:R-:W-:Y:S01]  /*3fc0*/  ULDC UR32, c[0x0][0x230] ;  /* 0x00008c0000207ab9 */ /* 0x000fe20000000800 */
[----:B------:R-:W-:Y:S02]  /*3fd0*/  R2UR UR35, R4 ;  /* 0x00000000042372ca */ /* 0x000fe400000e0000 */
[----:B------:R-:W-:Y:S01]  /*3fe0*/  ISETP.GE.AND P0, PT, R0, UR32, PT ;  /* 0x0000002000007c0c */ /* 0x000fe2000bf06270 */
[----:B------:R-:W-:Y:S02]  /*3ff0*/  WARPGROUP.DEPBAR.LE gsb0, 0x0 ;  /* 0x00008000000079c5 */ /* 0x000fe40000010000 */
[----:B------:R-:W-:-:S15]  /*4000*/  WARPGROUP.ARRIVE ;  /* 0x00000000000079c5 */ /* 0x000fde0000000000 */
[----:B------:R-:W-:-:S06]  /*4010*/  NOP ;  /* 0x0000000000007918 */ /* 0x000fcc0000000000 */
[----:B------:R-:W-:Y:S01]  /*4020*/  HGMMA.64x256x16.F32 R24, gdesc[UR36], R24, gsb0 ;  /* 0x03e00000241879f0 */ /* 0x000fe20008000818 */
[----:B------:R-:W-:Y:S02]  /*4030*/  R2UR UR39, R2 ;  /* 0x00000000022772ca */ /* 0x000fe400000e0000 */
        /* <DEDUP_REMOVED lines=17> */
[----:B--2---:R-:W-:Y:S05]  /*4150*/  @!P0 BRA `(.L_x_49) ;  /* 0xffffffec005c8947 */ /* 0x004fea000383ffff */
.L_x_47:
[----:B------:R3:W-:Y:S04]  /*4160*/  STL [R1+0x220], R146 ;  /* 0x0002209201007387 */ /* 0x0007e80000100800 */
[----:B------:R-:W4:Y:S01]  /*4170*/  LDL.LU R8, [R1] ;  /* 0x0000000001087983 */ /* 0x000f220000300800 */
[----:B--2---:R-:W-:Y:S06]  /*4180*/  BAR.SYNC.DEFER_BLOCKING 0x0 ;  /* 0x0000000000007b1d */ /* 0x004fec0000010000 */
[----:B---3--:R-:W2:Y:S04]  /*4190*/  LDL.LU R146, [R1+0x4] ;  /* 0x0000040001927983 */ /* 0x008ea80000300800 */
[----:B------:R3:W-:Y:S04]  /*41a0*/  STL [R1+0x21c], R147 ;  /* 0x00021c9301007387 */ /* 0x0007e80000100800 */
[----:B---3--:R-:W3:Y:S01]  /*41b0*/  LDL.LU R147, [R1+0xc] ;  /* 0x00000c0001937983 */ /* 0x008ee20000300800 */
[----:B------:R-:W-:Y:S01]  /*41c0*/  F2FP.F16.F32.PACK_AB R24, R25, R24 ;  /* 0x000000181918723e */ /* 0x000fe200000000ff */
[----:B------:R-:W1:Y:S02]  /*41d0*/  @!P1 SYNCS.CCTL.IV [UR60+0x18000] ;  /* 0x01800000ff0099b1 */ /* 0x000e64000800003c */
[----:B------:R-:W3:Y:S04]  /*41e0*/  LDL.LU R9, [R1+0x8] ;  /* 0x0000080001097983 */ /* 0x000ee80000300800 */
[----:B------:R1:W-:Y:S04]  /*41f0*/  STL [R1+0x218], R148 ;  /* 0x0002189401007387 */ /* 0x0003e80000100800 */
[----:B-1----:R-:W3:Y:S04]  /*4200*/  LDL.LU R148, [R1+0x14] ;  /* 0x0000140001947983 */ /* 0x002ee80000300800 */
        /* <DEDUP_REMOVED lines=19> */
[----:B-----5:R-:W3:Y:S04]  /*4340*/  LDL.LU R167, [R1+0x4c] ;  /* 0x00004c0001a77983 */ /* 0x020ee80000300800 */
[----:B------:R-:W3:Y:S04]  /*4350*/  LDL.LU R13, [R1+0x48] ;  /* 0x00004800010d7983 */ /* 0x000ee80000300800 */
        /* <DEDUP_REMOVED lines=107> */
[----:B----4-:R-:W4:Y:S01]  /*4a10*/  LDL.LU R2, [R1+0x1f8] ;  /* 0x0001f80001027983 */ /* 0x010f220000300800 */
[----:B--2---:R-:W-:-:S02]  /*4a20*/  F2FP.F16.F32.PACK_AB R8, R146, R8 ;  /* 0x000000089208723e */ /* 0x004fc400000000ff */
[----:B---3--:R-:W-:Y:S01]  /*4a30*/  F2FP.F16.F32.PACK_AB R9, R147, R9 ;  /* 0x000000099309723e */ /* 0x008fe200000000ff */
[----:B------:R-:W2:Y:S01]  /*4a40*/  LDL.LU R146, [R1+0x220] ;  /* 0x0002200001927983 */ /* 0x000ea20000300800 */
[----:B------:R-:W-:Y:S02]  /*4a50*/  F2FP.F16.F32.PACK_AB R10, R148, R10 ;  /* 0x0000000a940a723e */ /* 0x000fe400000000ff */
[----:B------:R-:W-:Y:S01]  /*4a60*/  F2FP.F16.F32.PACK_AB R11, R149, R11 ;  /* 0x0000000b950b723e */ /* 0x000fe200000000ff */
[----:B------:R-:W2:Y:S01]  /*4a70*/  LDL.LU R147, [R1+0x21c] ;  /* 0x00021c0001937983 */ /* 0x000ea20000300800 */
[----:B------:R-:W-:Y:S02]  /*4a80*/  F2FP.F16.F32.PACK_AB R4, R150, R4 ;  /* 0x000000049604723e */ /* 0x000fe400000000ff */
[----:B------:R-:W-:Y:S01]  /*4a90*/  R2UR UR5, R19 ;  /* 0x00000000130572ca */ /* 0x000fe200000e0000 */
[----:B------:R-:W3:Y:S01]  /*4aa0*/  LDL.LU R148, [R1+0x218] ;  /* 0x0002180001947983 */ /* 0x000ee20000300800 */
[----:B------:R-:W-:-:S02]  /*4ab0*/  F2FP.F16.F32.PACK_AB R5, R151, R5 ;  /* 0x000000059705723e */ /* 0x000fc400000000ff */
[----:B------:R-:W-:Y:S01]  /*4ac0*/  R2UR UR4, R164 ;  /* 0x00000000a40472ca */ /* 0x000fe200000e0000 */
[----:B------:R-:W3:Y:S04]  /*4ad0*/  LDL.LU R149, [R1+0x214] ;  /* 0x0002140001957983 */ /* 0x000ee80000300800 */
[----:B------:R-:W3:Y:S04]  /*4ae0*/  LDL.LU R150, [R1+0x210] ;  /* 0x0002100001967983 */ /* 0x000ee80000300800 */
[----:B------:R-:W3:Y:S01]  /*4af0*/  LDL.LU R151, [R1+0x20c] ;  /* 0x00020c0001977983 */ /* 0x000ee20000300800 */
[----:B------:R-:W-:-:S02]  /*4b00*/  F2FP.F16.F32.PACK_AB R6, R16, R6 ;  /* 0x000000061006723e */ /* 0x000fc400000000ff */
[----:B------:R-:W-:Y:S01]  /*4b10*/  F2FP.F16.F32.PACK_AB R7, R17, R7 ;  /* 0x000000071107723e */ /* 0x000fe200000000ff */
[----:B------:R-:W-:Y:S01]  /*4b20*/  LDL.LU R16, [R1+0x208] ;  /* 0x0002080001107983 */ /* 0x000fe20000300800 */
[----:B------:R-:W-:-:S03]  /*4b30*/  F2FP.F16.F32.PACK_AB R12, R18, R12 ;  /* 0x0000000c120c723e */ /* 0x000fc600000000ff */
[----:B------:R-:W-:Y:S04]  /*4b40*/  LDL.LU R17, [R1+0x204] ;  /* 0x0002040001117983 */ /* 0x000fe80000300800 */
[----:B------:R-:W-:Y:S01]  /*4b50*/  LDL.LU R18, [R1+0x200] ;  /* 0x0002000001127983 */ /* 0x000fe20000300800 */
[----:B------:R-:W-:Y:S02]  /*4b60*/  F2FP.F16.F32.PACK_AB R13, R167, R13 ;  /* 0x0000000da70d723e */ /* 0x000fe400000000ff */
[----:B------:R-:W1:Y:S01]  /*4b70*/  S2R R167, SR_TID.X ;  /* 0x0000000000a77919 */ /* 0x000e620000002100 */
[----:B------:R-:W-:Y:S02]  /*4b80*/  F2FP.F16.F32.PACK_AB R20, R0, R20 ;  /* 0x000000140014723e */ /* 0x000fe400000000ff */
[----:B------:R-:W-:-:S02]  /*4b90*/  F2FP.F16.F32.PACK_AB R15, R3, R15 ;  /* 0x0000000f030f723e */ /* 0x000fc400000000ff */
[----:B------:R-:W-:Y:S02]  /*4ba0*/  F2FP.F16.F32.PACK_AB R152, R249, R152 ;  /* 0x00000098f998723e */ /* 0x000fe400000000ff */
[----:B------:R-:W-:Y:S01]  /*4bb0*/  F2FP.F16.F32.PACK_AB R153, R248, R153 ;  /* 0x00000099f899723e */ /* 0x000fe200000000ff */
[C---:B-1----:R-:W-:Y:S02]  /*4bc0*/  IMAD.SHL.U32 R0, R167.reuse, 0x80, RZ ;  /* 0x00000080a7007824 */ /* 0x042fe400078e00ff */
[----:B------:R-:W-:-:S03]  /*4bd0*/  IMAD.SHL.U32 R3, R167, 0x10, RZ ;  /* 0x00000010a7037824 */ /* 0x000fc600078e00ff */
[----:B------:R-:W-:-:S04]  /*4be0*/  LOP3.LUT R0, R0, 0x780, RZ, 0xc0, !PT ;  /* 0x0000078000007812 */ /* 0x000fc800078ec0ff */
[----:B------:R-:W-:-:S04]  /*4bf0*/  LOP3.LUT R0, R0, 0x70, R3, 0xf8, !PT ;  /* 0x0000007000007812 */ /* 0x000fc800078ef803 */
[----:B------:R-:W-:Y:S01]  /*4c00*/  LOP3.LUT R3, R0, 0x10, R167, 0x78, !PT ;  /* 0x0000001000037812 */ /* 0x000fe200078e78a7 */
[----:B------:R-:W-:-:S05]  /*4c10*/  IMAD.SHL.U32 R0, R167, 0x40, RZ ;  /* 0x00000040a7007824 */ /* 0x000fca00078e00ff */
[----:B------:R-:W-:Y:S02]  /*4c20*/  LOP3.LUT R0, R3, 0x1800, R0, 0xf8, !PT ;  /* 0x0000180003007812 */ /* 0x000fe400078ef800 */
[----:B------:R-:W-:Y:S02]  /*4c30*/  F2FP.F16.F32.PACK_AB R154, R247, R154 ;  /* 0x0000009af79a723e */ /* 0x000fe400000000ff */
[----:B------:R-:W-:Y:S02]  /*4c40*/  F2FP.F16.F32.PACK_AB R155, R246, R155 ;  /* 0x0000009bf69b723e */ /* 0x000fe400000000ff */
[----:B------:R-:W-:Y:S02]  /*4c50*/  F2FP.F16.F32.PACK_AB R172, R233, R172 ;  /* 0x000000ace9ac723e */ /* 0x000fe400000000ff */
[----:B------:R-:W-:Y:S02]  /*4c60*/  F2FP.F16.F32.PACK_AB R173, R232, R173 ;  /* 0x000000ade8ad723e */ /* 0x000fe400000000ff */
[----:B------:R-:W-:-:S02]  /*4c70*/  F2FP.F16.F32.PACK_AB R174, R231, R174 ;  /* 0x000000aee7ae723e */ /* 0x000fc400000000ff */
[----:B------:R-:W-:Y:S02]  /*4c80*/  F2FP.F16.F32.PACK_AB R175, R230, R175 ;  /* 0x000000afe6af723e */ /* 0x000fe400000000ff */
[----:B------:R-:W-:Y:S02]  /*4c90*/  F2FP.F16.F32.PACK_AB R25, R27, R26 ;  /* 0x0000001a1b19723e */ /* 0x000fe400000000ff */
[----:B------:R-:W-:Y:S02]  /*4ca0*/  F2FP.F16.F32.PACK_AB R56, R57, R56 ;  /* 0x000000383938723e */ /* 0x000fe400000000ff */
[----:B------:R-:W-:Y:S02]  /*4cb0*/  LOP3.LUT R3, R0, 0x20, RZ, 0x3c, !PT ;  /* 0x0000002000037812 */ /* 0x000fe400078e3cff */
[----:B------:R-:W-:Y:S02]  /*4cc0*/  F2FP.F16.F32.PACK_AB R26, R29, R28 ;  /* 0x0000001c1d1a723e */ /* 0x000fe400000000ff */
[----:B------:R-:W-:-:S02]  /*4cd0*/  F2FP.F16.F32.PACK_AB R27, R31, R30 ;  /* 0x0000001e1f1b723e */ /* 0x000fc400000000ff */
[----:B------:R-:W-:Y:S02]  /*4ce0*/  F2FP.F16.F32.PACK_AB R57, R59, R58 ;  /* 0x0000003a3b39723e */ /* 0x000fe400000000ff */
[----:B------:R-:W-:Y:S02]  /*4cf0*/  F2FP.F16.F32.PACK_AB R88, R89, R88 ;  /* 0x000000585958723e */ /* 0x000fe400000000ff */
[----:B------:R-:W-:Y:S02]  /*4d00*/  F2FP.F16.F32.PACK_AB R58, R61, R60 ;  /* 0x0000003c3d3a723e */ /* 0x000fe400000000ff */
[----:B------:R-:W-:Y:S02]  /*4d10*/  F2FP.F16.F32.PACK_AB R59, R63, R62 ;  /* 0x0000003e3f3b723e */ /* 0x000fe400000000ff */
[----:B------:R-:W-:Y:S02]  /*4d20*/  F2FP.F16.F32.PACK_AB R89, R91, R90 ;  /* 0x0000005a5b59723e */ /* 0x000fe400000000ff */
[----:B------:R-:W-:-:S02]  /*4d30*/  F2FP.F16.F32.PACK_AB R120, R121, R120 ;  /* 0x000000787978723e */ /* 0x000fc400000000ff */
[----:B------:R-:W-:Y:S02]  /*4d40*/  F2FP.F16.F32.PACK_AB R90, R93, R92 ;  /* 0x0000005c5d5a723e */ /* 0x000fe400000000ff */
[----:B------:R-:W-:Y:S02]  /*4d50*/  F2FP.F16.F32.PACK_AB R91, R95, R94 ;  /* 0x0000005e5f5b723e */ /* 0x000fe400000000ff */
[----:B------:R-:W-:Y:S01]  /*4d60*/  F2FP.F16.F32.PACK_AB R121, R123, R122 ;  /* 0x0000007a7b79723e */ /* 0x000fe200000000ff */
[----:B------:R-:W-:Y:S01]  /*4d70*/  VIADD R3, R3, UR60 ;  /* 0x0000003c03037c36 */ /* 0x000fe20008000000 */
[----:B------:R-:W-:Y:S02]  /*4d80*/  F2FP.F16.F32.PACK_AB R122, R125, R124 ;  /* 0x0000007c7d7a723e */ /* 0x000fe400000000ff */
        /* <DEDUP_REMOVED lines=51> */
[----:B----4-:R-:W-:Y:S01]  /*50c0*/  F2FP.F16.F32.PACK_AB R203, R166, R2 ;  /* 0x00000002a6cb723e */ /* 0x010fe200000000ff */
[----:B------:R-:W-:-:S05]  /*50d0*/  VIADD R2, R0, UR60 ;  /* 0x0000003c00027c36 */ /* 0x000fca0008000000 */
[----:B------:R1:W-:Y:S04]  /*50e0*/  STSM.16.M88.4 [R2], R8 ;  /* 0x0000000802007844 */ /* 0x0003e80000000200 */
[----:B------:R-:W-:Y:S04]  /*50f0*/  STSM.16.M88.4 [R2+0x4000], R152 ;  /* 0x0040009802007844 */ /* 0x000fe80000000200 */
[----:B------:R-:W-:Y:S04]  /*5100*/  STSM.16.M88.4 [R2+0x8000], R172 ;  /* 0x008000ac02007844 */ /* 0x000fe80000000200 */
[----:B------:R-:W-:Y:S04]  /*5110*/  STSM.16.M88.4 [R2+0xc000], R188 ;  /* 0x00c000bc02007844 */ /* 0x000fe80000000200 */
[----:B------:R-:W-:Y:S01]  /*5120*/  STSM.16.M88.4 [R2+0x2000], R24 ;  /* 0x0020001802007844 */ /* 0x000fe20000000200 */
[----:B-1----:R-:W-:-:S03]  /*5130*/  LOP3.LUT R8, R0, 0x40, RZ, 0x3c, !PT ;  /* 0x0000004000087812 */ /* 0x002fc600078e3cff */
[----:B------:R-:W-:Y:S04]  /*5140*/  STSM.16.M88.4 [R2+0x6000], R56 ;  /* 0x0060003802007844 */ /* 0x000fe80000000200 */
[----:B------:R-:W-:Y:S04]  /*5150*/  STSM.16.M88.4 [R2+0xa000], R88 ;  /* 0x00a0005802007844 */ /* 0x000fe80000000200 */
[----:B------:R-:W-:Y:S01]  /*5160*/  STSM.16.M88.4 [R2+0xe000], R120 ;  /* 0x00e0007802007844 */ /* 0x000fe20000000200 */
[----:B------:R-:W-:-:S03]  /*5170*/  VIADD R8, R8, UR60 ;  /* 0x0000003c08087c36 */ /* 0x000fc60008000000 */
[----:B------:R-:W-:Y:S04]  /*5180*/  STSM.16.M88.4 [R3], R4 ;  /* 0x0000000403007844 */ /* 0x000fe80000000200 */
[----:B------:R-:W-:Y:S04]  /*5190*/  STSM.16.M88.4 [R3+0x4000], R156 ;  /* 0x0040009c03007844 */ /* 0x000fe80000000200 */
[----:B------:R-:W-:Y:S01]  /*51a0*/  STSM.16.M88.4 [R3+0x8000], R176 ;  /* 0x008000b003007844 */ /* 0x000fe20000000200 */
[----:B------:R-:W-:-:S03]  /*51b0*/  LOP3.LUT R0, R0, 0x60, RZ, 0x3c, !PT ;  /* 0x0000006000007812 */ /* 0x000fc600078e3cff */
[----:B------:R-:W-:Y:S01]  /*51c0*/  STSM.16.M88.4 [R3+0xc000], R192 ;  /* 0x00c000c003007844 */ /* 0x000fe20000000200 */
[----:B------:R-:W-:-:S03]  /*51d0*/  F2FP.F16.F32.PACK_AB R43, R47, R46 ;  /* 0x0000002e2f2b723e */ /* 0x000fc600000000ff */
[----:B------:R-:W-:Y:S01]  /*51e0*/  STSM.16.M88.4 [R3+0x2000], R32 ;  /* 0x0020002003007844 */ /* 0x000fe20000000200 */
[----:B------:R-:W-:-:S03]  /*51f0*/  F2FP.F16.F32.PACK_AB R73, R75, R74 ;  /* 0x0000004a4b49723e */ /* 0x000fc600000000ff */
[----:B------:R-:W-:Y:S01]  /*5200*/  STSM.16.M88.4 [R3+0x6000], R64 ;  /* 0x0060004003007844 */ /* 0x000fe20000000200 */
[----:B------:R-:W-:-:S03]  /*5210*/  F2FP.F16.F32.PACK_AB R104, R105, R104 ;  /* 0x000000686968723e */ /* 0x000fc600000000ff */
[----:B------:R-:W-:Y:S01]  /*5220*/  STSM.16.M88.4 [R3+0xa000], R96 ;  /* 0x00a0006003007844 */ /* 0x000fe20000000200 */
[----:B------:R-:W-:Y:S02]  /*5230*/  F2FP.F16.F32.PACK_AB R74, R77, R76 ;  /* 0x0000004c4d4a723e */ /* 0x000fe400000000ff */
[----:B------:R-:W-:Y:S01]  /*5240*/  F2FP.F16.F32.PACK_AB R75, R79, R78 ;  /* 0x0000004e4f4b723e */ /* 0x000fe200000000ff */
[----:B------:R-:W-:Y:S01]  /*5250*/  STSM.16.M88.4 [R3+0xe000], R128 ;  /* 0x00e0008003007844 */ /* 0x000fe20000000200 */
[----:B------:R-:W-:Y:S02]  /*5260*/  F2FP.F16.F32.PACK_AB R105, R107, R106 ;  /* 0x0000006a6b69723e */ /* 0x000fe400000000ff */
[----:B------:R-:W-:Y:S01]  /*5270*/  F2FP.F16.F32.PACK_AB R136, R137, R136 ;  /* 0x000000888988723e */ /* 0x000fe200000000ff */
[----:B------:R-:W-:Y:S01]  /*5280*/  STSM.16.M88.4 [R8], R12 ;  /* 0x0000000c08007844 */ /* 0x000fe20000000200 */
[----:B------:R-:W-:Y:S02]  /*5290*/  F2FP.F16.F32.PACK_AB R106, R109, R108 ;  /* 0x0000006c6d6a723e */ /* 0x000fe400000000ff */
[----:B------:R-:W-:Y:S01]  /*52a0*/  F2FP.F16.F32.PACK_AB R107, R111, R110 ;  /* 0x0000006e6f6b723e */ /* 0x000fe200000000ff */
[----:B------:R-:W-:Y:S01]  /*52b0*/  STSM.16.M88.4 [R8+0x4000], R160 ;  /* 0x004000a008007844 */ /* 0x000fe20000000200 */
[----:B------:R-:W-:Y:S01]  /*52c0*/  F2FP.F16.F32.PACK_AB R137, R139, R138 ;  /* 0x0000008a8b89723e */ /* 0x000fe200000000ff */
[----:B------:R-:W-:Y:S01]  /*52d0*/  VIADD R0, R0, UR60 ;  /* 0x0000003c00007c36 */ /* 0x000fe20008000000 */
[----:B------:R-:W-:Y:S01]  /*52e0*/  F2FP.F16.F32.PACK_AB R138, R141, R140 ;  /* 0x0000008c8d8a723e */ /* 0x000fe200000000ff */
[----:B------:R-:W-:Y:S01]  /*52f0*/  STSM.16.M88.4 [R8+0x8000], R180 ;  /* 0x008000b408007844 */ /* 0x000fe20000000200 */
[----:B------:R-:W-:-:S02]  /*5300*/  F2FP.F16.F32.PACK_AB R139, R143, R142 ;  /* 0x0000008e8f8b723e */ /* 0x000fc400000000ff */
[----:B------:R-:W-:Y:S01]  /*5310*/  F2FP.F16.F32.PACK_AB R21, R252, R21 ;  /* 0x00000015fc15723e */ /* 0x000fe200000000ff */
[----:B------:R-:W-:Y:S01]  /*5320*/  STSM.16.M88.4 [R8+0xc000], R196 ;  /* 0x00c000c408007844 */ /* 0x000fe20000000200 */
[----:B------:R-:W-:Y:S02]  /*5330*/  F2FP.F16.F32.PACK_AB R22, R251, R22 ;  /* 0x00000016fb16723e */ /* 0x000fe400000000ff */
[----:B------:R-:W-:Y:S01]  /*5340*/  F2FP.F16.F32.PACK_AB R23, R250, R23 ;  /* 0x00000017fa17723e */ /* 0x000fe200000000ff */
[----:B------:R-:W-:Y:S01]  /*5350*/  STSM.16.M88.4 [R8+0x2000], R40 ;  /* 0x0020002808007844 */ /* 0x000fe20000000200 */
[----:B------:R-:W-:Y:S02]  /*5360*/  F2FP.F16.F32.PACK_AB R168, R237, R168 ;  /* 0x000000a8eda8723e */ /* 0x000fe400000000ff */
[----:B------:R-:W-:Y:S01]  /*5370*/  F2FP.F16.F32.PACK_AB R169, R236, R169 ;  /* 0x000000a9eca9723e */ /* 0x000fe200000000ff */
[----:B------:R-:W-:Y:S01]  /*5380*/  STSM.16.M88.4 [R8+0x6000], R72 ;  /* 0x0060004808007844 */ /* 0x000fe20000000200 */
[----:B------:R-:W-:-:S02]  /*5390*/  F2FP.F16.F32.PACK_AB R170, R235, R170 ;  /* 0x000000aaebaa723e */ /* 0x000fc400000000ff */
[----:B------:R-:W-:Y:S01]  /*53a0*/  F2FP.F16.F32.PACK_AB R171, R234, R171 ;  /* 0x000000abeaab723e */ /* 0x000fe200000000ff */
[----:B------:R-:W-:Y:S01]  /*53b0*/  STSM.16.M88.4 [R8+0xa000], R104 ;  /* 0x00a0006808007844 */ /* 0x000fe20000000200 */
[----:B------:R-:W-:Y:S02]  /*53c0*/  F2FP.F16.F32.PACK_AB R184, R221, R184 ;  /* 0x000000b8ddb8723e */ /* 0x000fe400000000ff */
[----:B------:R-:W-:Y:S02]  /*53d0*/  F2FP.F16.F32.PACK_AB R185, R220, R185 ;  /* 0x000000b9dcb9723e */ /* 0x000fe400000000ff */
[----:B------:R-:W-:Y:S02]  /*53e0*/  F2FP.F16.F32.PACK_AB R186, R219, R186 ;  /* 0x000000badbba723e */ /* 0x000fe400000000ff */
[----:B------:R-:W-:Y:S02]  /*53f0*/  F2FP.F16.F32.PACK_AB R187, R218, R187 ;  /* 0x000000bbdabb723e */ /* 0x000fe400000000ff */
[----:B------:R-:W-:Y:S01]  /*5400*/  F2FP.F16.F32.PACK_AB R48, R49, R48 ;  /* 0x000000303130723e */ /* 0x000fe200000000ff */
[----:B------:R-:W-:Y:S01]  /*5410*/  STSM.16.M88.4 [R8+0xe000], R136 ;  /* 0x00e0008808007844 */ /* 0x000fe20000000200 */
[----:B------:R-:W-:-:S02]  /*5420*/  F2FP.F16.F32.PACK_AB R200, R205, R200 ;  /* 0x000000c8cdc8723e */ /* 0x000fc400000000ff */
[----:B------:R-:W-:Y:S02]  /*5430*/  F2FP.F16.F32.PACK_AB R201, R204, R201 ;  /* 0x000000c9ccc9723e */ /* 0x000fe400000000ff */
[----:B------:R-:W-:Y:S02]  /*5440*/  F2FP.F16.F32.PACK_AB R49, R51, R50 ;  /* 0x000000323331723e */ /* 0x000fe400000000ff */
[----:B------:R-:W-:Y:S01]  /*5450*/  F2FP.F16.F32.PACK_AB R80, R81, R80 ;  /* 0x000000505150723e */ /* 0x000fe200000000ff */
[----:B------:R-:W-:Y:S01]  /*5460*/  STSM.16.M88.4 [R0], R20 ;  /* 0x0000001400007844 */ /* 0x000fe20000000200 */
[----:B------:R-:W-:Y:S02]  /*5470*/  F2FP.F16.F32.PACK_AB R50, R53, R52 ;  /* 0x000000343532723e */ /* 0x000fe400000000ff */
[----:B------:R-:W-:Y:S02]  /*5480*/  F2FP.F16.F32.PACK_AB R51, R55, R54 ;  /* 0x000000363733723e */ /* 0x000fe400000000ff */
[----:B------:R-:W-:-:S02]  /*5490*/  F2FP.F16.F32.PACK_AB R81, R83, R82 ;  /* 0x000000525351723e */ /* 0x000fc400000000ff */
[----:B------:R-:W-:Y:S01]  /*54a0*/  F2FP.F16.F32.PACK_AB R112, R113, R112 ;  /* 0x000000707170723e */ /* 0x000fe200000000ff */
[----:B------:R-:W-:Y:S01]  /*54b0*/  STSM.16.M88.4 [R0+0x4000], R168 ;  /* 0x004000a800007844 */ /* 0x000fe20000000200 */
[----:B------:R-:W-:Y:S02]  /*54c0*/  F2FP.F16.F32.PACK_AB R82, R85, R84 ;  /* 0x000000545552723e */ /* 0x000fe400000000ff */
[----:B------:R-:W-:Y:S02]  /*54d0*/  F2FP.F16.F32.PACK_AB R83, R87, R86 ;  /* 0x000000565753723e */ /* 0x000fe400000000ff */
[----:B------:R-:W-:Y:S02]  /*54e0*/  F2FP.F16.F32.PACK_AB R113, R115, R114 ;  /* 0x000000727371723e */ /* 0x000fe400000000ff */
[----:B------:R-:W-:Y:S01]  /*54f0*/  F2FP.F16.F32.PACK_AB R144, R145, R144 ;  /* 0x000000909190723e */ /* 0x000fe200000000ff */
[----:B------:R-:W-:Y:S01]  /*5500*/  STSM.16.M88.4 [R0+0x8000], R184 ;  /* 0x008000b800007844 */ /* 0x000fe20000000200 */
[----:B------:R-:W-:-:S02]  /*5510*/  F2FP.F16.F32.PACK_AB R114, R117, R116 ;  /* 0x000000747572723e */ /* 0x000fc400000000ff */
[----:B------:R-:W-:Y:S02]  /*5520*/  F2FP.F16.F32.PACK_AB R115, R119, R118 ;  /* 0x000000767773723e */ /* 0x000fe400000000ff */
[----:B--2---:R-:W-:Y:S01]  /*5530*/  F2FP.F16.F32.PACK_AB R145, R147, R146 ;  /* 0x000000929391723e */ /* 0x004fe200000000ff */
[----:B------:R-:W-:Y:S01]  /*5540*/  STSM.16.M88.4 [R0+0xc000], R200 ;  /* 0x00c000c800007844 */ /* 0x000fe20000000200 */
[----:B---3--:R-:W-:Y:S02]  /*5550*/  F2FP.F16.F32.PACK_AB R146, R149, R148 ;  /* 0x000000949592723e */ /* 0x008fe400000000ff */
[----:B------:R-:W-:Y:S01]  /*5560*/  F2FP.F16.F32.PACK_AB R147, R151, R150 ;  /* 0x000000969793723e */ /* 0x000fe200000000ff */
[----:B------:R-:W-:Y:S04]  /*5570*/  STSM.16.M88.4 [R0+0x2000], R48 ;  /* 0x0020003000007844 */ /* 0x000fe80000000200 */
[----:B------:R-:W-:Y:S04]  /*5580*/  STSM.16.M88.4 [R0+0x6000], R80 ;  /* 0x0060005000007844 */ /* 0x000fe80000000200 */
[----:B------:R-:W-:Y:S04]  /*5590*/  STSM.16.M88.4 [R0+0xa000], R112 ;  /* 0x00a0007000007844 */ /* 0x000fe80000000200 */
[----:B------:R-:W-:Y:S01]  /*55a0*/  STSM.16.M88.4 [R0+0xe000], R144 ;  /* 0x00e0009000007844 */ /* 0x000fe20000000200 */
[----:B------:R1:W-:Y:S06]  /*55b0*/  MEMBAR.ALL.CTA ;  /* 0x0000000000007992 */ /* 0x0003ec0000008000 */
[----:B-1----:R-:W1:Y:S01]  /*55c0*/  FENCE.VIEW.ASYNC.S ;  /* 0x00000000000073c6 */ /* 0x002e620000000000 */
[----:B------:R-:W-:-:S04]  /*55d0*/  SHF.R.U32.HI R165, RZ, 0x5, R167 ;  /* 0x00000005ffa57819 */ /* 0x000fc800000116a7 */
[----:B------:R-:W-:-:S04]  /*55e0*/  LOP3.LUT R165, R165, 0x3, RZ, 0xc0, !PT ;  /* 0x00000003a5a57812 */ /* 0x000fc800078ec0ff */
[----:B------:R-:W-:Y:S01]  /*55f0*/  R2UR UR8, R165 ;  /* 0x00000000a50872ca */ /* 0x000fe200000e0000 */
[----:B------:R-:W-:-:S12]  /*5600*/  UMOV UR10, UR35 ;  /* 0x00000023000a7c82 */ /* 0x000fd80008000000 */
[----:B------:R-:W-:Y:S02]  /*5610*/  ULEA UR9, UR8, UR39, 0x6 ;  /* 0x0000002708097291 */ /* 0x000fe4000f8e303f */
[----:B------:R-:W-:Y:S01]  /*5620*/  ULEA UR8, UR8, UR60, 0xe ;  /* 0x0000003c08087291 */ /* 0x000fe2000f8e703f */
[----:B-1----:R-:W-:Y:S08]  /*5630*/  BAR.SYNC.DEFER_BLOCKING 0x0 ;  /* 0x0000000000007b1d */ /* 0x002ff00000010000 */
[----:B------:R1:W-:Y:S01]  /*5640*/  UTMASTG.2D [UR8], [UR4] ;  /* 0x00000008040073b5 */ /* 0x0003e20008008000 */
[----:B------:R0:W-:Y:S01]  /*5650*/  UTMACMDFLUSH ;  /* 0x00000000000079b7 */ /* 0x0001e20000000000 */
[----:B------:R-:W-:-:S04]  /*5660*/  DEPBAR.LE SB0, 0x0 ;  /* 0x000080000000791a */ /* 0x000fc80000000000 */
[----:B------:R-:W-:Y:S01]  /*5670*/  BAR.SYNC.DEFER_BLOCKING 0x0 ;  /* 0x0000000000007b1d */ /* 0x000fe20000010000 */
[----:B------:R-:W-:-:S05]  /*5680*/  ELECT P0, URZ, PT ;  /* 0x00000000003f782f */ /* 0x000fca0003800000 */
[----:B-1----:R-:W-:Y:S08]  /*5690*/  EXIT ;  /* 0x000000000000794d */ /* 0x002ff00003800000 */
.L_x_48:
[----:B------:R-:W1:Y:S02]  /*56a0*/  SYNCS.PHASECHK.TRANS64.TRYWAIT P0, [UR60+0x18000], R2 ;  /* 0x01800002ff0075a7 */ /* 0x000e64000800017c */
[----:B-1----:R-:W-:Y:S05]  /*56b0*/  @!P0 BRA `(.L_x_48) ;  /* 0xfffffffc00f88947 */ /* 0x002fea000383ffff */
[----:B------:R-:W-:Y:S05]  /*56c0*/  BRA `(.L_x_50) ;  /* 0xffffffd8009c7947 */ /* 0x000fea000383ffff */
.L_x_51:
[----:B------:R-:W-:-:S00]  /*56d0*/  BRA `(.L_x_51) ;  /* 0xfffffffc00fc7947 */ /* 0x000fc0000383ffff */
[----:B------:R-:W-:-:S00]  /*56e0*/  NOP ;  /* 0x0000000000007918 */ /* 0x000fc00000000000 */
        /* <DEDUP_REMOVED lines=9> */
.L_x_52:


//--------------------- .nv.shared.gluon_wgmma    --------------------------
	.section	.nv.shared.gluon_wgmma,"aw",@nobits
	.sectionflags	@""
	.align	16
	.zero		1024


//--------------------- .nv.shared.reserved.0     --------------------------
	.section	.nv.shared.reserved.0,"aw",@nobits
	.weak		__nv_reservedSMEM_offset_0_alias
	.size		__nv_reservedSMEM_offset_0_alias, 0, 0
	.other		__nv_reservedSMEM_offset_0_alias,@"STO_CUDA_RESERVED_SHARED STV_DEFAULT"
__nv_reservedSMEM_offset_0_alias:
	.zero		0


//--------------------- .nv.constant0.gluon_wgmma --------------------------
	.section	.nv.constant0.gluon_wgmma,"a",@progbits
	.sectionflags	@""
	.align	4
.nv.constant0.gluon_wgmma:
	.zero		608


//--------------------- SYMBOLS --------------------------

	.type		.nv.reservedSmem.offset0,@object
	.size		.nv.reservedSmem.offset0,0x4
